// auto-generated by cutlass_sweep.sparse_gemm — config: {"arch": "sm_90", "cluster_m": 1, "cluster_n": 2, "dtype": "bf16", "tile_k": 64, "tile_m": 256, "tile_n": 256}
#include "cutlass/cutlass.h"
#include "cutlass/gemm/collective/collective_builder.hpp"
#include "cutlass/gemm/device/gemm_universal_adapter.h"
#include "cutlass/gemm/kernel/gemm_universal.hpp"
#include "cutlass/epilogue/collective/collective_builder.hpp"

using Elem = cutlass::bfloat16_t;
using Acc  = float;
using TileShape    = cute::Shape<cute::_256, cute::_256, cute::_64>;
using ClusterShape = cute::Shape<cute::_1, cute::_2, cute::_1>;

using CollectiveEpilogue = typename cutlass::epilogue::collective::CollectiveBuilder<
    cutlass::arch::Sm90, cutlass::arch::OpClassSparseTensorOp,
    TileShape, ClusterShape,
    cutlass::epilogue::collective::EpilogueTileAuto,
    Acc, Acc,
    Acc, cutlass::layout::ColumnMajor, 128 / cutlass::sizeof_bits<Acc>::value,
    Acc, cutlass::layout::ColumnMajor, 128 / cutlass::sizeof_bits<Acc>::value,
    cutlass::epilogue::collective::EpilogueScheduleAuto
  >::CollectiveOp;

using CollectiveMainloop = typename cutlass::gemm::collective::CollectiveBuilder<
    cutlass::arch::Sm90, cutlass::arch::OpClassSparseTensorOp,
    Elem, cutlass::layout::RowMajor, 128 / cutlass::sizeof_bits<Elem>::value,
    Elem, cutlass::layout::ColumnMajor, 128 / cutlass::sizeof_bits<Elem>::value,
    Acc,
    TileShape, ClusterShape,
    cutlass::gemm::collective::StageCountAutoCarveout<static_cast<int>(sizeof(typename CollectiveEpilogue::SharedStorage))>,
    cutlass::gemm::collective::KernelScheduleAuto
  >::CollectiveOp;

using GemmKernel = cutlass::gemm::kernel::GemmUniversal<
    cute::Shape<int,int,int,int>,
    CollectiveMainloop,
    CollectiveEpilogue
>;
using Gemm = cutlass::gemm::device::GemmUniversalAdapter<GemmKernel>;

auto* _anchor = &cutlass::device_kernel<GemmKernel>;


// ===== COMPILED SASS (sm_90a) =====

	.target	sm_90a

	.elftype	@"ET_EXEC"


//--------------------- .note.nv.tkinfo           --------------------------
	.section	.note.nv.tkinfo,"",@"SHT_NOTE"
	.sectionflags	@"SHF_NOTE_NV_TKINFO"
	.tkinfo
        /*0018*/ 	.word	0x00000002
        /*0030*/ 	.string	""
        /*0030*/ 	.string	"ptxas"
        /*0030*/ 	.string	"Cuda compilation tools, release 13.0, V13.0.88"
        /*0030*/ 	.string	"Build cuda_13.0.r13.0/compiler.36424714_0"
        /*0030*/ 	.string	"-arch sm_90a -m 64 "



//--------------------- .note.nv.cuinfo           --------------------------
	.section	.note.nv.cuinfo,"",@"SHT_NOTE"
	.sectionflags	@"SHF_NOTE_NV_CUINFO"
        /*0018*/ 	.short	0x0002
        /*001a*/ 	.short	0x005a
        /*001c*/ 	.short	0x0082
	.zero		2


//--------------------- .nv.info                  --------------------------
	.section	.nv.info,"",@"SHT_CUDA_INFO"
	.align	4


	//----- nvinfo : EIATTR_REGCOUNT
	.align		4
        /*0000*/ 	.byte	0x04, 0x2f
        /*0002*/ 	.short	(.L_12 - .L_11)
	.align		4
.L_11:
        /*0004*/ 	.word	index@(_ZN7cutlass13device_kernelINS_4gemm6kernel13GemmUniversalIN4cute5tupleIJiiiiEEENS1_10collective13CollectiveMmaINS1_40MainloopSm90TmaGmmaWarpSpecializedSparseILi4ENS5_IJNS4_1CILi1EEENSA_ILi2EEESB_EEENS1_35KernelTmaWarpSpecializedCooperativeEEENS5_IJNSA_ILi256EEESG_NSA_ILi64EEEEEENS_10bfloat16_tENS5_IJNS4_6LayoutINS5_IJiNS5_IJSC_iEEEiEEENS5_IJlNS5_IJSB_SC_EEElEEEEENSK_INS5_IJNS5_IJNS5_IJNSA_ILi8EEESC_NSA_ILi4EEEEEEiEEENS5_IJNS5_IJNSA_ILi16EEESC_SC_EEEiEEEiEEENS5_IJNS5_IJNS5_IJSH_SU_NSA_ILi1024EEEEEENSA_ILi4096EEEEEENS5_IJNS5_IJSB_NSA_ILi512EEENSA_ILi32EEEEEElEEElEEEEEEEESJ_NS5_IJlSB_lEEENS4_8TiledMMAINS4_8MMA_AtomIJNS4_4SM904GMMA6SPARSE29GMMA_64x256x32_F32BF16BF16_SSILNS1D_5MajorE0ELS1G_0ELNS1D_7ScaleInE1ELS1H_1ELNS1D_9SparseSelE0EEEEEENSK_INS5_IJSC_SB_SB_EEENS5_IJSB_NSA_ILi0EEES1M_EEEEENS5_IJNS4_10UnderscoreES1P_S1P_EEEEENS4_23SM90_TMA_LOAD_MULTICASTENS4_14ComposedLayoutINS4_7SwizzleILi2ELi4ELi3EEENS4_25smem_sparse_ptr_flag_bitsILi2ELi16EEENSK_INS5_IJNS5_IJSB_SQ_EEENS5_IJSC_S13_EEEEEENS5_IJNS5_IJS1M_SH_EEESN_EEEEEEEvNS4_8identityENS4_13SM90_TMA_LOADENS1T_INS1U_ILi3ELi4ELi3EEENS4_18smem_ptr_flag_bitsILi16EEENSK_INS5_IJSQ_SH_EEENS5_IJSH_SB_EEEEEEEvS25_EENS_8epilogue10collective6detail29Sm90TmaWarpSpecializedAdapterINS2G_15DefaultEpilogueIfNS5_IJSB_llEEES2K_NS2F_6thread17LinearCombinationIfLi1EffLNS2L_9ScaleType4KindE0ELNS_15FloatRoundStyleE2EfEENS1_15EpilogueDefaultEEEEEvvEEEEvNT_6ParamsE)
        /*0008*/ 	.word	0x000000a8


	//----- nvinfo : EIATTR_FRAME_SIZE
	.align		4
.L_12:
        /*000c*/ 	.byte	0x04, 0x11
        /*000e*/ 	.short	(.L_14 - .L_13)
	.align		4
.L_13:
        /*0010*/ 	.word	index@(_ZN7cutlass13device_kernelINS_4gemm6kernel13GemmUniversalIN4cute5tupleIJiiiiEEENS1_10collective13CollectiveMmaINS1_40MainloopSm90TmaGmmaWarpSpecializedSparseILi4ENS5_IJNS4_1CILi1EEENSA_ILi2EEESB_EEENS1_35KernelTmaWarpSpecializedCooperativeEEENS5_IJNSA_ILi256EEESG_NSA_ILi64EEEEEENS_10bfloat16_tENS5_IJNS4_6LayoutINS5_IJiNS5_IJSC_iEEEiEEENS5_IJlNS5_IJSB_SC_EEElEEEEENSK_INS5_IJNS5_IJNS5_IJNSA_ILi8EEESC_NSA_ILi4EEEEEEiEEENS5_IJNS5_IJNSA_ILi16EEESC_SC_EEEiEEEiEEENS5_IJNS5_IJNS5_IJSH_SU_NSA_ILi1024EEEEEENSA_ILi4096EEEEEENS5_IJNS5_IJSB_NSA_ILi512EEENSA_ILi32EEEEEElEEElEEEEEEEESJ_NS5_IJlSB_lEEENS4_8TiledMMAINS4_8MMA_AtomIJNS4_4SM904GMMA6SPARSE29GMMA_64x256x32_F32BF16BF16_SSILNS1D_5MajorE0ELS1G_0ELNS1D_7ScaleInE1ELS1H_1ELNS1D_9SparseSelE0EEEEEENSK_INS5_IJSC_SB_SB_EEENS5_IJSB_NSA_ILi0EEES1M_EEEEENS5_IJNS4_10UnderscoreES1P_S1P_EEEEENS4_23SM90_TMA_LOAD_MULTICASTENS4_14ComposedLayoutINS4_7SwizzleILi2ELi4ELi3EEENS4_25smem_sparse_ptr_flag_bitsILi2ELi16EEENSK_INS5_IJNS5_IJSB_SQ_EEENS5_IJSC_S13_EEEEEENS5_IJNS5_IJS1M_SH_EEESN_EEEEEEEvNS4_8identityENS4_13SM90_TMA_LOADENS1T_INS1U_ILi3ELi4ELi3EEENS4_18smem_ptr_flag_bitsILi16EEENSK_INS5_IJSQ_SH_EEENS5_IJSH_SB_EEEEEEEvS25_EENS_8epilogue10collective6detail29Sm90TmaWarpSpecializedAdapterINS2G_15DefaultEpilogueIfNS5_IJSB_llEEES2K_NS2F_6thread17LinearCombinationIfLi1EffLNS2L_9ScaleType4KindE0ELNS_15FloatRoundStyleE2EfEENS1_15EpilogueDefaultEEEEEvvEEEEvNT_6ParamsE)
        /*0014*/ 	.word	0x00000668


	//----- nvinfo : EIATTR_MIN_STACK_SIZE
	.align		4
.L_14:
        /*0018*/ 	.byte	0x04, 0x12
        /*001a*/ 	.short	(.L_16 - .L_15)
	.align		4
.L_15:
        /*001c*/ 	.word	index@(_ZN7cutlass13device_kernelINS_4gemm6kernel13GemmUniversalIN4cute5tupleIJiiiiEEENS1_10collective13CollectiveMmaINS1_40MainloopSm90TmaGmmaWarpSpecializedSparseILi4ENS5_IJNS4_1CILi1EEENSA_ILi2EEESB_EEENS1_35KernelTmaWarpSpecializedCooperativeEEENS5_IJNSA_ILi256EEESG_NSA_ILi64EEEEEENS_10bfloat16_tENS5_IJNS4_6LayoutINS5_IJiNS5_IJSC_iEEEiEEENS5_IJlNS5_IJSB_SC_EEElEEEEENSK_INS5_IJNS5_IJNS5_IJNSA_ILi8EEESC_NSA_ILi4EEEEEEiEEENS5_IJNS5_IJNSA_ILi16EEESC_SC_EEEiEEEiEEENS5_IJNS5_IJNS5_IJSH_SU_NSA_ILi1024EEEEEENSA_ILi4096EEEEEENS5_IJNS5_IJSB_NSA_ILi512EEENSA_ILi32EEEEEElEEElEEEEEEEESJ_NS5_IJlSB_lEEENS4_8TiledMMAINS4_8MMA_AtomIJNS4_4SM904GMMA6SPARSE29GMMA_64x256x32_F32BF16BF16_SSILNS1D_5MajorE0ELS1G_0ELNS1D_7ScaleInE1ELS1H_1ELNS1D_9SparseSelE0EEEEEENSK_INS5_IJSC_SB_SB_EEENS5_IJSB_NSA_ILi0EEES1M_EEEEENS5_IJNS4_10UnderscoreES1P_S1P_EEEEENS4_23SM90_TMA_LOAD_MULTICASTENS4_14ComposedLayoutINS4_7SwizzleILi2ELi4ELi3EEENS4_25smem_sparse_ptr_flag_bitsILi2ELi16EEENSK_INS5_IJNS5_IJSB_SQ_EEENS5_IJSC_S13_EEEEEENS5_IJNS5_IJS1M_SH_EEESN_EEEEEEEvNS4_8identityENS4_13SM90_TMA_LOADENS1T_INS1U_ILi3ELi4ELi3EEENS4_18smem_ptr_flag_bitsILi16EEENSK_INS5_IJSQ_SH_EEENS5_IJSH_SB_EEEEEEEvS25_EENS_8epilogue10collective6detail29Sm90TmaWarpSpecializedAdapterINS2G_15DefaultEpilogueIfNS5_IJSB_llEEES2K_NS2F_6thread17LinearCombinationIfLi1EffLNS2L_9ScaleType4KindE0ELNS_15FloatRoundStyleE2EfEENS1_15EpilogueDefaultEEEEEvvEEEEvNT_6ParamsE)
        /*0020*/ 	.word	0x00000668
.L_16:


//--------------------- .nv.compat                --------------------------
	.section	.nv.compat,"",@"SHT_CUDA_COMPAT_INFO"
	.align	4
        /*0000*/ 	.byte	0x02, 0x09, 0x01, 0x00, 0x02, 0x02, 0x04, 0x00, 0x02, 0x05, 0x05, 0x00, 0x03, 0x07, 0x01, 0x01
        /*0010*/ 	.byte	0x02, 0x03, 0x01, 0x00, 0x02, 0x06, 0x01, 0x00, 0x04, 0x0b, 0x08, 0x00, 0x00, 0x00, 0x00, 0x00
        /*0020*/ 	.byte	0x00, 0x00, 0x00, 0x00


//--------------------- .nv.info._ZN7cutlass13device_kernelINS_4gemm6kernel13GemmUniversalIN4cute5tupleIJiiiiEEENS1_10collective13CollectiveMmaINS1_40MainloopSm90TmaGmmaWarpSpecializedSparseILi4ENS5_IJNS4_1CILi1EEENSA_ILi2EEESB_EEENS1_35KernelTmaWarpSpecializedCooperativeEEENS5_IJNSA_ILi256EEESG_NSA_ILi64EEEEEENS_10bfloat16_tENS5_IJNS4_6LayoutINS5_IJiNS5_IJSC_iEEEiEEENS5_IJlNS5_IJSB_SC_EEElEEEEENSK_INS5_IJNS5_IJNS5_IJNSA_ILi8EEESC_NSA_ILi4EEEEEEiEEENS5_IJNS5_IJNSA_ILi16EEESC_SC_EEEiEEEiEEENS5_IJNS5_IJNS5_IJSH_SU_NSA_ILi1024EEEEEENSA_ILi4096EEEEEENS5_IJNS5_IJSB_NSA_ILi512EEENSA_ILi32EEEEEElEEElEEEEEEEESJ_NS5_IJlSB_lEEENS4_8TiledMMAINS4_8MMA_AtomIJNS4_4SM904GMMA6SPARSE29GMMA_64x256x32_F32BF16BF16_SSILNS1D_5MajorE0ELS1G_0ELNS1D_7ScaleInE1ELS1H_1ELNS1D_9SparseSelE0EEEEEENSK_INS5_IJSC_SB_SB_EEENS5_IJSB_NSA_ILi0EEES1M_EEEEENS5_IJNS4_10UnderscoreES1P_S1P_EEEEENS4_23SM90_TMA_LOAD_MULTICASTENS4_14ComposedLayoutINS4_7SwizzleILi2ELi4ELi3EEENS4_25smem_sparse_ptr_flag_bitsILi2ELi16EEENSK_INS5_IJNS5_IJSB_SQ_EEENS5_IJSC_S13_EEEEEENS5_IJNS5_IJS1M_SH_EEESN_EEEEEEEvNS4_8identityENS4_13SM90_TMA_LOADENS1T_INS1U_ILi3ELi4ELi3EEENS4_18smem_ptr_flag_bitsILi16EEENSK_INS5_IJSQ_SH_EEENS5_IJSH_SB_EEEEEEEvS25_EENS_8epilogue10collective6detail29Sm90TmaWarpSpecializedAdapterINS2G_15DefaultEpilogueIfNS5_IJSB_llEEES2K_NS2F_6thread17LinearCombinationIfLi1EffLNS2L_9ScaleType4KindE0ELNS_15FloatRoundStyleE2EfEENS1_15EpilogueDefaultEEEEEvvEEEEvNT_6ParamsE --------------------------
	.section	.nv.info._ZN7cutlass13device_kernelINS_4gemm6kernel13GemmUniversalIN4cute5tupleIJiiiiEEENS1_10collective13CollectiveMmaINS1_40MainloopSm90TmaGmmaWarpSpecializedSparseILi4ENS5_IJNS4_1CILi1EEENSA_ILi2EEESB_EEENS1_35KernelTmaWarpSpecializedCooperativeEEENS5_IJNSA_ILi256EEESG_NSA_ILi64EEEEEENS_10bfloat16_tENS5_IJNS4_6LayoutINS5_IJiNS5_IJSC_iEEEiEEENS5_IJlNS5_IJSB_SC_EEElEEEEENSK_INS5_IJNS5_IJNS5_IJNSA_ILi8EEESC_NSA_ILi4EEEEEEiEEENS5_IJNS5_IJNSA_ILi16EEESC_SC_EEEiEEEiEEENS5_IJNS5_IJNS5_IJSH_SU_NSA_ILi1024EEEEEENSA_ILi4096EEEEEENS5_IJNS5_IJSB_NSA_ILi512EEENSA_ILi32EEEEEElEEElEEEEEEEESJ_NS5_IJlSB_lEEENS4_8TiledMMAINS4_8MMA_AtomIJNS4_4SM904GMMA6SPARSE29GMMA_64x256x32_F32BF16BF16_SSILNS1D_5MajorE0ELS1G_0ELNS1D_7ScaleInE1ELS1H_1ELNS1D_9SparseSelE0EEEEEENSK_INS5_IJSC_SB_SB_EEENS5_IJSB_NSA_ILi0EEES1M_EEEEENS5_IJNS4_10UnderscoreES1P_S1P_EEEEENS4_23SM90_TMA_LOAD_MULTICASTENS4_14ComposedLayoutINS4_7SwizzleILi2ELi4ELi3EEENS4_25smem_sparse_ptr_flag_bitsILi2ELi16EEENSK_INS5_IJNS5_IJSB_SQ_EEENS5_IJSC_S13_EEEEEENS5_IJNS5_IJS1M_SH_EEESN_EEEEEEEvNS4_8identityENS4_13SM90_TMA_LOADENS1T_INS1U_ILi3ELi4ELi3EEENS4_18smem_ptr_flag_bitsILi16EEENSK_INS5_IJSQ_SH_EEENS5_IJSH_SB_EEEEEEEvS25_EENS_8epilogue10collective6detail29Sm90TmaWarpSpecializedAdapterINS2G_15DefaultEpilogueIfNS5_IJSB_llEEES2K_NS2F_6thread17LinearCombinationIfLi1EffLNS2L_9ScaleType4KindE0ELNS_15FloatRoundStyleE2EfEENS1_15EpilogueDefaultEEEEEvvEEEEvNT_6ParamsE,"",@"SHT_CUDA_INFO"
	.sectionflags	@""
	.align	4


	//----- nvinfo : EIATTR_CUDA_API_VERSION
	.align		4
        /*0000*/ 	.byte	0x04, 0x37
        /*0002*/ 	.short	(.L_18 - .L_17)
.L_17:
        /*0004*/ 	.word	0x00000082


	//----- nvinfo : EIATTR_KPARAM_INFO
	.align		4
.L_18:
        /*0008*/ 	.byte	0x04, 0x17
        /*000a*/ 	.short	(.L_20 - .L_19)
.L_19:
        /*000c*/ 	.word	0x00000000
        /*0010*/ 	.short	0x0000
        /*0012*/ 	.short	0x0070
        /*0014*/ 	.byte	0x00, 0xf0, 0x01, 0x14


	//----- nvinfo : EIATTR_SPARSE_MMA_MASK
	.align		4
.L_20:
        /*0018*/ 	.byte	0x03, 0x50
        /*001a*/ 	.short	0x0002


	//----- nvinfo : EIATTR_MAXREG_COUNT
	.align		4
        /*001c*/ 	.byte	0x03, 0x1b
        /*001e*/ 	.short	0x00a8


	//----- nvinfo : EIATTR_NUM_BARRIERS
	.align		4
        /*0020*/ 	.byte	0x02, 0x4c
        /*0022*/ 	.byte	0x01
	.zero		1


	//----- nvinfo : EIATTR_ANNOTATIONS
	.align		4
        /*0024*/ 	.byte	0x04, 0x55
        /*0026*/ 	.short	(.L_22 - .L_21)


	//   ....[0]....
.L_21:
        /*0028*/ 	.word	0x00000001
        /*002c*/ 	.byte	0xc0, 0x06, 0x00, 0x00, 0x01, 0x00, 0x00, 0x00, 0x80, 0x09, 0x00, 0x00, 0x01, 0x00, 0x00, 0x00
        /* <DEDUP_REMOVED lines=432> */
        /*1b3c*/ 	.byte	0x40, 0x8f, 0x01, 0x00, 0x01, 0x00, 0x00, 0x00, 0x60, 0x8f, 0x01, 0x00


	//----- nvinfo : EIATTR_MERCURY_ISA_VERSION
	.align		4
.L_22:
        /*1b48*/ 	.byte	0x03, 0x5f
        /*1b4a*/ 	.short	0x0101


	//----- nvinfo : EIATTR_INT_WARP_WIDE_INSTR_OFFSETS
	.align		4
        /*1b4c*/ 	.byte	0x04, 0x31
        /*1b4e*/ 	.short	(.L_24 - .L_23)


	//   ....[0]....
.L_23:
        /*1b50*/ 	.word	0x00000570


	//   ....[1]....
        /*1b54*/ 	.word	0x00000620


	//   ....[2]....
        /*1b58*/ 	.word	0x00000730


	//   ....[3]....
        /*1b5c*/ 	.word	0x00004bf0


	//----- nvinfo : EIATTR_COOP_GROUP_MASK_REGIDS
	.align		4
.L_24:
        /*1b60*/ 	.byte	0x04, 0x29
        /*1b62*/ 	.short	(.L_26 - .L_25)


	//   ....[0]....
.L_25:
        /*1b64*/ 	.word	0xffffffff


	//   ....[1]....
        /*1b68*/ 	.word	0xffffffff


	//   ....[2]....
        /*1b6c*/ 	.word	0xffffffff


	//   ....[3]....
        /*1b70*/ 	.word	0xffffffff


	//   ....[4]....
        /*1b74*/ 	.word	0xffffffff


	//   ....[5]....
        /*1b78*/ 	.word	0xffffffff


	//----- nvinfo : EIATTR_COOP_GROUP_INSTR_OFFSETS
	.align		4
.L_26:
        /*1b7c*/ 	.byte	0x04, 0x28
        /*1b7e*/ 	.short	(.L_28 - .L_27)


	//   ....[0]....
.L_27:
        /*1b80*/ 	.word	0x00000070


	//   ....[1]....
        /*1b84*/ 	.word	0x00000080


	//   ....[2]....
        /*1b88*/ 	.word	0x000001d0


	//   ....[3]....
        /*1b8c*/ 	.word	0x000003f0


	//   ....[4]....
        /*1b90*/ 	.word	0x00000800


	//   ....[5]....
        /*1b94*/ 	.word	0x00001f40


	//----- nvinfo : EIATTR_REG_RECONFIG
	.align		4
.L_28:
        /*1b98*/ 	.byte	0x01, 0x54
	.zero		2


	//----- nvinfo : EIATTR_MBARRIER_INSTR_OFFSETS
	.align		4
        /*1b9c*/ 	.byte	0x04, 0x39
        /*1b9e*/ 	.short	(.L_30 - .L_29)


	//   ....[0]....
.L_29:
        /*1ba0*/ 	.word	0x00000350
        /*1ba4*/ 	.word	0x000000ff
        /*1ba8*/ 	.word	0x00000000
        /*1bac*/ 	.short	0x0100
        /*1bae*/ 	.byte	0x07
	.zero		1


	//   ....[1]....
        /*1bb0*/ 	.word	0x00000360
        /*1bb4*/ 	.word	0x000000ff
        /*1bb8*/ 	.word	0x00000020
        /*1bbc*/ 	.short	0x0100
        /*1bbe*/ 	.byte	0x07
	.zero		1


	//   ....[2]....
        /*1bc0*/ 	.word	0x00000370
        /*1bc4*/ 	.word	0x000000ff
        /*1bc8*/ 	.word	0x00000008
        /*1bcc*/ 	.short	0x0100
        /*1bce*/ 	.byte	0x07
	.zero		1


	//   ....[3]....
        /*1bd0*/ 	.word	0x00000380
        /*1bd4*/ 	.word	0x000000ff
        /*1bd8*/ 	.word	0x00000028
        /*1bdc*/ 	.short	0x0100
        /*1bde*/ 	.byte	0x07
	.zero		1


	//   ....[4]....
        /*1be0*/ 	.word	0x00000390
        /*1be4*/ 	.word	0x000000ff
        /*1be8*/ 	.word	0x00000010
        /*1bec*/ 	.short	0x0100
        /*1bee*/ 	.byte	0x07
	.zero		1


	//   ....[5]....
        /*1bf0*/ 	.word	0x000003a0
        /*1bf4*/ 	.word	0x000000ff
        /*1bf8*/ 	.word	0x00000030
        /*1bfc*/ 	.short	0x0100
        /*1bfe*/ 	.byte	0x07
	.zero		1


	//   ....[6]....
        /*1c00*/ 	.word	0x000003b0
        /*1c04*/ 	.word	0x000000ff
        /*1c08*/ 	.word	0x00000018
        /*1c0c*/ 	.short	0x0100
        /*1c0e*/ 	.byte	0x07
	.zero		1


	//   ....[7]....
        /*1c10*/ 	.word	0x000003c0
        /*1c14*/ 	.word	0x000000ff
        /*1c18*/ 	.word	0x00000038
        /*1c1c*/ 	.short	0x0100
        /*1c1e*/ 	.byte	0x07
	.zero		1


	//   ....[8]....
        /*1c20*/ 	.word	0x00000770
        /*1c24*/ 	.word	0x000000ff
        /*1c28*/ 	.word	0x00000050
        /*1c2c*/ 	.short	0x0100
        /*1c2e*/ 	.byte	0x0e
	.zero		1


	//   ....[9]....
        /*1c30*/ 	.word	0x000007b0
        /*1c34*/ 	.word	0x000000ff
        /*1c38*/ 	.word	0x00000058
        /*1c3c*/ 	.short	0x0100
        /*1c3e*/ 	.byte	0x0e
	.zero		1


	//   ....[10]....
        /*1c40*/ 	.word	0x00002160
        /*1c44*/ 	.word	0x000000ff
        /*1c48*/ 	.word	0x00000000
        /*1c4c*/ 	.short	0x010a
        /*1c4e*/ 	.byte	0x0c
	.zero		1


	//   ....[11]....
        /*1c50*/ 	.word	0x000021a0
        /*1c54*/ 	.word	0x000000ff
        /*1c58*/ 	.word	0x00000000
        /*1c5c*/ 	.short	0x010a
        /*1c5e*/ 	.byte	0x0c
	.zero		1


	//   ....[12]....
        /*1c60*/ 	.word	0x00004c60
        /*1c64*/ 	.word	0x00000002
        /*1c68*/ 	.word	0x00000000
        /*1c6c*/ 	.short	0x0101
        /*1c6e*/ 	.byte	0x3f
	.zero		1


	//   ....[13]....
        /*1c70*/ 	.word	0x00018a00
        /*1c74*/ 	.word	0x00000007
        /*1c78*/ 	.word	0x00000020
        /*1c7c*/ 	.short	0x010a
        /*1c7e*/ 	.byte	0x3f
	.zero		1


	//   ....[14]....
        /*1c80*/ 	.word	0x00018ea0
        /*1c84*/ 	.word	0x00000002
        /*1c88*/ 	.word	0x00000058
        /*1c8c*/ 	.short	0x0101
        /*1c8e*/ 	.byte	0x3f
	.zero		1


	//   ....[15]....
        /*1c90*/ 	.word	0x00019610
        /*1c94*/ 	.word	0x00000005
        /*1c98*/ 	.word	0x00000000
        /*1c9c*/ 	.short	0x010a
        /*1c9e*/ 	.byte	0x3f
	.zero		1


	//   ....[16]....
        /*1ca0*/ 	.word	0x000196a0
        /*1ca4*/ 	.word	0x00000007
        /*1ca8*/ 	.word	0x00000000
        /*1cac*/ 	.short	0x010a
        /*1cae*/ 	.byte	0x3f
	.zero		1


	//   ....[17]....
        /*1cb0*/ 	.word	0x00019730
        /*1cb4*/ 	.word	0x00000007
        /*1cb8*/ 	.word	0x00000000
        /*1cbc*/ 	.short	0x010a
        /*1cbe*/ 	.byte	0x3f
	.zero		1


	//   ....[18]....
        /*1cc0*/ 	.word	0x000197c0
        /*1cc4*/ 	.word	0x00000003
        /*1cc8*/ 	.word	0x00000000
        /*1ccc*/ 	.short	0x010a
        /*1cce*/ 	.byte	0x3f
	.zero		1


	//   ....[19]....
        /*1cd0*/ 	.word	0x00019830
        /*1cd4*/ 	.word	0x00000003
        /*1cd8*/ 	.word	0x00000000
        /*1cdc*/ 	.short	0x010a
        /*1cde*/ 	.byte	0x3f
	.zero		1


	//   ....[20]....
        /*1ce0*/ 	.word	0x00019900
        /*1ce4*/ 	.word	0x00000007
        /*1ce8*/ 	.word	0x00000020
        /*1cec*/ 	.short	0x010a
        /*1cee*/ 	.byte	0x3f
	.zero		1


	//   ....[21]....
        /*1cf0*/ 	.word	0x000199d0
        /*1cf4*/ 	.word	0x00000005
        /*1cf8*/ 	.word	0x00000000
        /*1cfc*/ 	.short	0x010a
        /*1cfe*/ 	.byte	0x3f
	.zero		1


	//   ....[22]....
        /*1d00*/ 	.word	0x00019a20
        /*1d04*/ 	.word	0x00000007
        /*1d08*/ 	.word	0x00000000
        /*1d0c*/ 	.short	0x010a
        /*1d0e*/ 	.byte	0x3f
	.zero		1


	//   ....[23]....
        /*1d10*/ 	.word	0x00019a70
        /*1d14*/ 	.word	0x00000007
        /*1d18*/ 	.word	0x00000000
        /*1d1c*/ 	.short	0x010a
        /*1d1e*/ 	.byte	0x3f
	.zero		1


	//----- nvinfo : EIATTR_NUM_MBARRIERS
	.align		4
.L_30:
        /*1d20*/ 	.byte	0x03, 0x38
        /*1d22*/ 	.short	0x000a


	//----- nvinfo : EIATTR_EXIT_INSTR_OFFSETS
	.align		4
        /*1d24*/ 	.byte	0x04, 0x1c
        /*1d26*/ 	.short	(.L_32 - .L_31)


	//   ....[0]....
.L_31:
        /*1d28*/ 	.word	0x00000a20


	//   ....[1]....
        /*1d2c*/ 	.word	0x000012b0


	//   ....[2]....
        /*1d30*/ 	.word	0x00018030


	//   ....[3]....
        /*1d34*/ 	.word	0x00018630


	//   ....[4]....
        /*1d38*/ 	.word	0x00019810


	//----- nvinfo : EIATTR_MAX_THREADS
	.align		4
.L_32:
        /*1d3c*/ 	.byte	0x04, 0x05
        /*1d3e*/ 	.short	(.L_34 - .L_33)
.L_33:
        /*1d40*/ 	.word	0x00000180
        /*1d44*/ 	.word	0x00000001
        /*1d48*/ 	.word	0x00000001


	//----- nvinfo : EIATTR_CRS_STACK_SIZE
	.align		4
.L_34:
        /*1d4c*/ 	.byte	0x04, 0x1e
        /*1d4e*/ 	.short	(.L_36 - .L_35)
.L_35:
        /*1d50*/ 	.word	0x00000000


	//----- nvinfo : EIATTR_CBANK_PARAM_SIZE
	.align		4
.L_36:
        /*1d54*/ 	.byte	0x03, 0x19
        /*1d56*/ 	.short	0x0570


	//----- nvinfo : EIATTR_PARAM_CBANK
	.align		4
        /*1d58*/ 	.byte	0x04, 0x0a
        /*1d5a*/ 	.short	(.L_38 - .L_37)
	.align		4
.L_37:
        /*1d5c*/ 	.word	index@(.nv.constant0._ZN7cutlass13device_kernelINS_4gemm6kernel13GemmUniversalIN4cute5tupleIJiiiiEEENS1_10collective13CollectiveMmaINS1_40MainloopSm90TmaGmmaWarpSpecializedSparseILi4ENS5_IJNS4_1CILi1EEENSA_ILi2EEESB_EEENS1_35KernelTmaWarpSpecializedCooperativeEEENS5_IJNSA_ILi256EEESG_NSA_ILi64EEEEEENS_10bfloat16_tENS5_IJNS4_6LayoutINS5_IJiNS5_IJSC_iEEEiEEENS5_IJlNS5_IJSB_SC_EEElEEEEENSK_INS5_IJNS5_IJNS5_IJNSA_ILi8EEESC_NSA_ILi4EEEEEEiEEENS5_IJNS5_IJNSA_ILi16EEESC_SC_EEEiEEEiEEENS5_IJNS5_IJNS5_IJSH_SU_NSA_ILi1024EEEEEENSA_ILi4096EEEEEENS5_IJNS5_IJSB_NSA_ILi512EEENSA_ILi32EEEEEElEEElEEEEEEEESJ_NS5_IJlSB_lEEENS4_8TiledMMAINS4_8MMA_AtomIJNS4_4SM904GMMA6SPARSE29GMMA_64x256x32_F32BF16BF16_SSILNS1D_5MajorE0ELS1G_0ELNS1D_7ScaleInE1ELS1H_1ELNS1D_9SparseSelE0EEEEEENSK_INS5_IJSC_SB_SB_EEENS5_IJSB_NSA_ILi0EEES1M_EEEEENS5_IJNS4_10UnderscoreES1P_S1P_EEEEENS4_23SM90_TMA_LOAD_MULTICASTENS4_14ComposedLayoutINS4_7SwizzleILi2ELi4ELi3EEENS4_25smem_sparse_ptr_flag_bitsILi2ELi16EEENSK_INS5_IJNS5_IJSB_SQ_EEENS5_IJSC_S13_EEEEEENS5_IJNS5_IJS1M_SH_EEESN_EEEEEEEvNS4_8identityENS4_13SM90_TMA_LOADENS1T_INS1U_ILi3ELi4ELi3EEENS4_18smem_ptr_flag_bitsILi16EEENSK_INS5_IJSQ_SH_EEENS5_IJSH_SB_EEEEEEEvS25_EENS_8epilogue10collective6detail29Sm90TmaWarpSpecializedAdapterINS2G_15DefaultEpilogueIfNS5_IJSB_llEEES2K_NS2F_6thread17LinearCombinationIfLi1EffLNS2L_9ScaleType4KindE0ELNS_15FloatRoundStyleE2EfEENS1_15EpilogueDefaultEEEEEvvEEEEvNT_6ParamsE)
        /*1d60*/ 	.short	0x0210
        /*1d62*/ 	.short	0x0570


	//----- nvinfo : EIATTR_SW_WAR
	.align		4
.L_38:
        /*1d64*/ 	.byte	0x04, 0x36
        /*1d66*/ 	.short	(.L_40 - .L_39)
.L_39:
        /*1d68*/ 	.word	0x00000008
.L_40:


//--------------------- .nv.callgraph             --------------------------
	.section	.nv.callgraph,"",@"SHT_CUDA_CALLGRAPH"
	.align	4
	.sectionentsize	8
	.align		4
        /*0000*/ 	.word	0x00000000
	.align		4
        /*0004*/ 	.word	0xffffffff
	.align		4
        /*0008*/ 	.word	0x00000000
	.align		4
        /*000c*/ 	.word	0xfffffffe
	.align		4
        /*0010*/ 	.word	0x00000000
	.align		4
        /*0014*/ 	.word	0xfffffffd
	.align		4
        /*0018*/ 	.word	0x00000000
	.align		4
        /*001c*/ 	.word	0xfffffffc


//--------------------- .nv.constant4             --------------------------
	.section	.nv.constant4,"a",@progbits
	.align	8
	.align		8
.nv.constant4:
        /*0000*/ 	.dword	_ZN39_INTERNAL_65ec01bc_4_k_cu_07b557b8_26734cuda3std3__45__cpo5beginE
	.align		8
        /*0008*/ 	.dword	_ZN39_INTERNAL_65ec01bc_4_k_cu_07b557b8_26734cuda3std3__45__cpo3endE
	.align		8
        /*0010*/ 	.dword	_ZN39_INTERNAL_65ec01bc_4_k_cu_07b557b8_26734cuda3std3__45__cpo6cbeginE
	.align		8
        /*0018*/ 	.dword	_ZN39_INTERNAL_65ec01bc_4_k_cu_07b557b8_26734cuda3std3__45__cpo4cendE
	.align		8
        /*0020*/ 	.dword	_ZN39_INTERNAL_65ec01bc_4_k_cu_07b557b8_26734cuda3std3__441_GLOBAL__N__65ec01bc_4_k_cu_07b557b8_26736ignoreE
	.align		8
        /*0028*/ 	.dword	_ZN39_INTERNAL_65ec01bc_4_k_cu_07b557b8_26734cuda3std3__419piecewise_constructE
	.align		8
        /*0030*/ 	.dword	_ZN39_INTERNAL_65ec01bc_4_k_cu_07b557b8_26734cuda3std3__48in_placeE
	.align		8
        /*0038*/ 	.dword	_ZN39_INTERNAL_65ec01bc_4_k_cu_07b557b8_26734cuda3std6ranges3__45__cpo4swapE
	.align		8
        /*0040*/ 	.dword	_ZN39_INTERNAL_65ec01bc_4_k_cu_07b557b8_26734cuda3std6ranges3__45__cpo9iter_moveE
	.align		8
        /*0048*/ 	.dword	_ZN39_INTERNAL_65ec01bc_4_k_cu_07b557b8_26734cute7productE
	.align		8
        /*0050*/ 	.dword	_ZN39_INTERNAL_65ec01bc_4_k_cu_07b557b8_26734cute1_E


//--------------------- .text._ZN7cutlass13device_kernelINS_4gemm6kernel13GemmUniversalIN4cute5tupleIJiiiiEEENS1_10collective13CollectiveMmaINS1_40MainloopSm90TmaGmmaWarpSpecializedSparseILi4ENS5_IJNS4_1CILi1EEENSA_ILi2EEESB_EEENS1_35KernelTmaWarpSpecializedCooperativeEEENS5_IJNSA_ILi256EEESG_NSA_ILi64EEEEEENS_10bfloat16_tENS5_IJNS4_6LayoutINS5_IJiNS5_IJSC_iEEEiEEENS5_IJlNS5_IJSB_SC_EEElEEEEENSK_INS5_IJNS5_IJNS5_IJNSA_ILi8EEESC_NSA_ILi4EEEEEEiEEENS5_IJNS5_IJNSA_ILi16EEESC_SC_EEEiEEEiEEENS5_IJNS5_IJNS5_IJSH_SU_NSA_ILi1024EEEEEENSA_ILi4096EEEEEENS5_IJNS5_IJSB_NSA_ILi512EEENSA_ILi32EEEEEElEEElEEEEEEEESJ_NS5_IJlSB_lEEENS4_8TiledMMAINS4_8MMA_AtomIJNS4_4SM904GMMA6SPARSE29GMMA_64x256x32_F32BF16BF16_SSILNS1D_5MajorE0ELS1G_0ELNS1D_7ScaleInE1ELS1H_1ELNS1D_9SparseSelE0EEEEEENSK_INS5_IJSC_SB_SB_EEENS5_IJSB_NSA_ILi0EEES1M_EEEEENS5_IJNS4_10UnderscoreES1P_S1P_EEEEENS4_23SM90_TMA_LOAD_MULTICASTENS4_14ComposedLayoutINS4_7SwizzleILi2ELi4ELi3EEENS4_25smem_sparse_ptr_flag_bitsILi2ELi16EEENSK_INS5_IJNS5_IJSB_SQ_EEENS5_IJSC_S13_EEEEEENS5_IJNS5_IJS1M_SH_EEESN_EEEEEEEvNS4_8identityENS4_13SM90_TMA_LOADENS1T_INS1U_ILi3ELi4ELi3EEENS4_18smem_ptr_flag_bitsILi16EEENSK_INS5_IJSQ_SH_EEENS5_IJSH_SB_EEEEEEEvS25_EENS_8epilogue10collective6detail29Sm90TmaWarpSpecializedAdapterINS2G_15DefaultEpilogueIfNS5_IJSB_llEEES2K_NS2F_6thread17LinearCombinationIfLi1EffLNS2L_9ScaleType4KindE0ELNS_15FloatRoundStyleE2EfEENS1_15EpilogueDefaultEEEEEvvEEEEvNT_6ParamsE --------------------------
	.section	.text._ZN7cutlass13device_kernelINS_4gemm6kernel13GemmUniversalIN4cute5tupleIJiiiiEEENS1_10collective13CollectiveMmaINS1_40MainloopSm90TmaGmmaWarpSpecializedSparseILi4ENS5_IJNS4_1CILi1EEENSA_ILi2EEESB_EEENS1_35KernelTmaWarpSpecializedCooperativeEEENS5_IJNSA_ILi256EEESG_NSA_ILi64EEEEEENS_10bfloat16_tENS5_IJNS4_6LayoutINS5_IJiNS5_IJSC_iEEEiEEENS5_IJlNS5_IJSB_SC_EEElEEEEENSK_INS5_IJNS5_IJNS5_IJNSA_ILi8EEESC_NSA_ILi4EEEEEEiEEENS5_IJNS5_IJNSA_ILi16EEESC_SC_EEEiEEEiEEENS5_IJNS5_IJNS5_IJSH_SU_NSA_ILi1024EEEEEENSA_ILi4096EEEEEENS5_IJNS5_IJSB_NSA_ILi512EEENSA_ILi32EEEEEElEEElEEEEEEEESJ_NS5_IJlSB_lEEENS4_8TiledMMAINS4_8MMA_AtomIJNS4_4SM904GMMA6SPARSE29GMMA_64x256x32_F32BF16BF16_SSILNS1D_5MajorE0ELS1G_0ELNS1D_7ScaleInE1ELS1H_1ELNS1D_9SparseSelE0EEEEEENSK_INS5_IJSC_SB_SB_EEENS5_IJSB_NSA_ILi0EEES1M_EEEEENS5_IJNS4_10UnderscoreES1P_S1P_EEEEENS4_23SM90_TMA_LOAD_MULTICASTENS4_14ComposedLayoutINS4_7SwizzleILi2ELi4ELi3EEENS4_25smem_sparse_ptr_flag_bitsILi2ELi16EEENSK_INS5_IJNS5_IJSB_SQ_EEENS5_IJSC_S13_EEEEEENS5_IJNS5_IJS1M_SH_EEESN_EEEEEEEvNS4_8identityENS4_13SM90_TMA_LOADENS1T_INS1U_ILi3ELi4ELi3EEENS4_18smem_ptr_flag_bitsILi16EEENSK_INS5_IJSQ_SH_EEENS5_IJSH_SB_EEEEEEEvS25_EENS_8epilogue10collective6detail29Sm90TmaWarpSpecializedAdapterINS2G_15DefaultEpilogueIfNS5_IJSB_llEEES2K_NS2F_6thread17LinearCombinationIfLi1EffLNS2L_9ScaleType4KindE0ELNS_15FloatRoundStyleE2EfEENS1_15EpilogueDefaultEEEEEvvEEEEvNT_6ParamsE,"ax",@progbits
	.align	128
.text._ZN7cutlass13device_kernelINS_4gemm6kernel13GemmUniversalIN4cute5tupleIJiiiiEEENS1_10collective13CollectiveMmaINS1_40MainloopSm90TmaGmmaWarpSpecializedSparseILi4ENS5_IJNS4_1CILi1EEENSA_ILi2EEESB_EEENS1_35KernelTmaWarpSpecializedCooperativeEEENS5_IJNSA_ILi256EEESG_NSA_ILi64EEEEEENS_10bfloat16_tENS5_IJNS4_6LayoutINS5_IJiNS5_IJSC_iEEEiEEENS5_IJlNS5_IJSB_SC_EEElEEEEENSK_INS5_IJNS5_IJNS5_IJNSA_ILi8EEESC_NSA_ILi4EEEEEEiEEENS5_IJNS5_IJNSA_ILi16EEESC_SC_EEEiEEEiEEENS5_IJNS5_IJNS5_IJSH_SU_NSA_ILi1024EEEEEENSA_ILi4096EEEEEENS5_IJNS5_IJSB_NSA_ILi512EEENSA_ILi32EEEEEElEEElEEEEEEEESJ_NS5_IJlSB_lEEENS4_8TiledMMAINS4_8MMA_AtomIJNS4_4SM904GMMA6SPARSE29GMMA_64x256x32_F32BF16BF16_SSILNS1D_5MajorE0ELS1G_0ELNS1D_7ScaleInE1ELS1H_1ELNS1D_9SparseSelE0EEEEEENSK_INS5_IJSC_SB_SB_EEENS5_IJSB_NSA_ILi0EEES1M_EEEEENS5_IJNS4_10UnderscoreES1P_S1P_EEEEENS4_23SM90_TMA_LOAD_MULTICASTENS4_14ComposedLayoutINS4_7SwizzleILi2ELi4ELi3EEENS4_25smem_sparse_ptr_flag_bitsILi2ELi16EEENSK_INS5_IJNS5_IJSB_SQ_EEENS5_IJSC_S13_EEEEEENS5_IJNS5_IJS1M_SH_EEESN_EEEEEEEvNS4_8identityENS4_13SM90_TMA_LOADENS1T_INS1U_ILi3ELi4ELi3EEENS4_18smem_ptr_flag_bitsILi16EEENSK_INS5_IJSQ_SH_EEENS5_IJSH_SB_EEEEEEEvS25_EENS_8epilogue10collective6detail29Sm90TmaWarpSpecializedAdapterINS2G_15DefaultEpilogueIfNS5_IJSB_llEEES2K_NS2F_6thread17LinearCombinationIfLi1EffLNS2L_9ScaleType4KindE0ELNS_15FloatRoundStyleE2EfEENS1_15EpilogueDefaultEEEEEvvEEEEvNT_6ParamsE:
        .type           _ZN7cutlass13device_kernelINS_4gemm6kernel13GemmUniversalIN4cute5tupleIJiiiiEEENS1_10collective13CollectiveMmaINS1_40MainloopSm90TmaGmmaWarpSpecializedSparseILi4ENS5_IJNS4_1CILi1EEENSA_ILi2EEESB_EEENS1_35KernelTmaWarpSpecializedCooperativeEEENS5_IJNSA_ILi256EEESG_NSA_ILi64EEEEEENS_10bfloat16_tENS5_IJNS4_6LayoutINS5_IJiNS5_IJSC_iEEEiEEENS5_IJlNS5_IJSB_SC_EEElEEEEENSK_INS5_IJNS5_IJNS5_IJNSA_ILi8EEESC_NSA_ILi4EEEEEEiEEENS5_IJNS5_IJNSA_ILi16EEESC_SC_EEEiEEEiEEENS5_IJNS5_IJNS5_IJSH_SU_NSA_ILi1024EEEEEENSA_ILi4096EEEEEENS5_IJNS5_IJSB_NSA_ILi512EEENSA_ILi32EEEEEElEEElEEEEEEEESJ_NS5_IJlSB_lEEENS4_8TiledMMAINS4_8MMA_AtomIJNS4_4SM904GMMA6SPARSE29GMMA_64x256x32_F32BF16BF16_SSILNS1D_5MajorE0ELS1G_0ELNS1D_7ScaleInE1ELS1H_1ELNS1D_9SparseSelE0EEEEEENSK_INS5_IJSC_SB_SB_EEENS5_IJSB_NSA_ILi0EEES1M_EEEEENS5_IJNS4_10UnderscoreES1P_S1P_EEEEENS4_23SM90_TMA_LOAD_MULTICASTENS4_14ComposedLayoutINS4_7SwizzleILi2ELi4ELi3EEENS4_25smem_sparse_ptr_flag_bitsILi2ELi16EEENSK_INS5_IJNS5_IJSB_SQ_EEENS5_IJSC_S13_EEEEEENS5_IJNS5_IJS1M_SH_EEESN_EEEEEEEvNS4_8identityENS4_13SM90_TMA_LOADENS1T_INS1U_ILi3ELi4ELi3EEENS4_18smem_ptr_flag_bitsILi16EEENSK_INS5_IJSQ_SH_EEENS5_IJSH_SB_EEEEEEEvS25_EENS_8epilogue10collective6detail29Sm90TmaWarpSpecializedAdapterINS2G_15DefaultEpilogueIfNS5_IJSB_llEEES2K_NS2F_6thread17LinearCombinationIfLi1EffLNS2L_9ScaleType4KindE0ELNS_15FloatRoundStyleE2EfEENS1_15EpilogueDefaultEEEEEvvEEEEvNT_6ParamsE,@function
        .size           _ZN7cutlass13device_kernelINS_4gemm6kernel13GemmUniversalIN4cute5tupleIJiiiiEEENS1_10collective13CollectiveMmaINS1_40MainloopSm90TmaGmmaWarpSpecializedSparseILi4ENS5_IJNS4_1CILi1EEENSA_ILi2EEESB_EEENS1_35KernelTmaWarpSpecializedCooperativeEEENS5_IJNSA_ILi256EEESG_NSA_ILi64EEEEEENS_10bfloat16_tENS5_IJNS4_6LayoutINS5_IJiNS5_IJSC_iEEEiEEENS5_IJlNS5_IJSB_SC_EEElEEEEENSK_INS5_IJNS5_IJNS5_IJNSA_ILi8EEESC_NSA_ILi4EEEEEEiEEENS5_IJNS5_IJNSA_ILi16EEESC_SC_EEEiEEEiEEENS5_IJNS5_IJNS5_IJSH_SU_NSA_ILi1024EEEEEENSA_ILi4096EEEEEENS5_IJNS5_IJSB_NSA_ILi512EEENSA_ILi32EEEEEElEEElEEEEEEEESJ_NS5_IJlSB_lEEENS4_8TiledMMAINS4_8MMA_AtomIJNS4_4SM904GMMA6SPARSE29GMMA_64x256x32_F32BF16BF16_SSILNS1D_5MajorE0ELS1G_0ELNS1D_7ScaleInE1ELS1H_1ELNS1D_9SparseSelE0EEEEEENSK_INS5_IJSC_SB_SB_EEENS5_IJSB_NSA_ILi0EEES1M_EEEEENS5_IJNS4_10UnderscoreES1P_S1P_EEEEENS4_23SM90_TMA_LOAD_MULTICASTENS4_14ComposedLayoutINS4_7SwizzleILi2ELi4ELi3EEENS4_25smem_sparse_ptr_flag_bitsILi2ELi16EEENSK_INS5_IJNS5_IJSB_SQ_EEENS5_IJSC_S13_EEEEEENS5_IJNS5_IJS1M_SH_EEESN_EEEEEEEvNS4_8identityENS4_13SM90_TMA_LOADENS1T_INS1U_ILi3ELi4ELi3EEENS4_18smem_ptr_flag_bitsILi16EEENSK_INS5_IJSQ_SH_EEENS5_IJSH_SB_EEEEEEEvS25_EENS_8epilogue10collective6detail29Sm90TmaWarpSpecializedAdapterINS2G_15DefaultEpilogueIfNS5_IJSB_llEEES2K_NS2F_6thread17LinearCombinationIfLi1EffLNS2L_9ScaleType4KindE0ELNS_15FloatRoundStyleE2EfEENS1_15EpilogueDefaultEEEEEvvEEEEvNT_6ParamsE,(.L_x_448 - _ZN7cutlass13device_kernelINS_4gemm6kernel13GemmUniversalIN4cute5tupleIJiiiiEEENS1_10collective13CollectiveMmaINS1_40MainloopSm90TmaGmmaWarpSpecializedSparseILi4ENS5_IJNS4_1CILi1EEENSA_ILi2EEESB_EEENS1_35KernelTmaWarpSpecializedCooperativeEEENS5_IJNSA_ILi256EEESG_NSA_ILi64EEEEEENS_10bfloat16_tENS5_IJNS4_6LayoutINS5_IJiNS5_IJSC_iEEEiEEENS5_IJlNS5_IJSB_SC_EEElEEEEENSK_INS5_IJNS5_IJNS5_IJNSA_ILi8EEESC_NSA_ILi4EEEEEEiEEENS5_IJNS5_IJNSA_ILi16EEESC_SC_EEEiEEEiEEENS5_IJNS5_IJNS5_IJSH_SU_NSA_ILi1024EEEEEENSA_ILi4096EEEEEENS5_IJNS5_IJSB_NSA_ILi512EEENSA_ILi32EEEEEElEEElEEEEEEEESJ_NS5_IJlSB_lEEENS4_8TiledMMAINS4_8MMA_AtomIJNS4_4SM904GMMA6SPARSE29GMMA_64x256x32_F32BF16BF16_SSILNS1D_5MajorE0ELS1G_0ELNS1D_7ScaleInE1ELS1H_1ELNS1D_9SparseSelE0EEEEEENSK_INS5_IJSC_SB_SB_EEENS5_IJSB_NSA_ILi0EEES1M_EEEEENS5_IJNS4_10UnderscoreES1P_S1P_EEEEENS4_23SM90_TMA_LOAD_MULTICASTENS4_14ComposedLayoutINS4_7SwizzleILi2ELi4ELi3EEENS4_25smem_sparse_ptr_flag_bitsILi2ELi16EEENSK_INS5_IJNS5_IJSB_SQ_EEENS5_IJSC_S13_EEEEEENS5_IJNS5_IJS1M_SH_EEESN_EEEEEEEvNS4_8identityENS4_13SM90_TMA_LOADENS1T_INS1U_ILi3ELi4ELi3EEENS4_18smem_ptr_flag_bitsILi16EEENSK_INS5_IJSQ_SH_EEENS5_IJSH_SB_EEEEEEEvS25_EENS_8epilogue10collective6detail29Sm90TmaWarpSpecializedAdapterINS2G_15DefaultEpilogueIfNS5_IJSB_llEEES2K_NS2F_6thread17LinearCombinationIfLi1EffLNS2L_9ScaleType4KindE0ELNS_15FloatRoundStyleE2EfEENS1_15EpilogueDefaultEEEEEvvEEEEvNT_6ParamsE)
        .other          _ZN7cutlass13device_kernelINS_4gemm6kernel13GemmUniversalIN4cute5tupleIJiiiiEEENS1_10collective13CollectiveMmaINS1_40MainloopSm90TmaGmmaWarpSpecializedSparseILi4ENS5_IJNS4_1CILi1EEENSA_ILi2EEESB_EEENS1_35KernelTmaWarpSpecializedCooperativeEEENS5_IJNSA_ILi256EEESG_NSA_ILi64EEEEEENS_10bfloat16_tENS5_IJNS4_6LayoutINS5_IJiNS5_IJSC_iEEEiEEENS5_IJlNS5_IJSB_SC_EEElEEEEENSK_INS5_IJNS5_IJNS5_IJNSA_ILi8EEESC_NSA_ILi4EEEEEEiEEENS5_IJNS5_IJNSA_ILi16EEESC_SC_EEEiEEEiEEENS5_IJNS5_IJNS5_IJSH_SU_NSA_ILi1024EEEEEENSA_ILi4096EEEEEENS5_IJNS5_IJSB_NSA_ILi512EEENSA_ILi32EEEEEElEEElEEEEEEEESJ_NS5_IJlSB_lEEENS4_8TiledMMAINS4_8MMA_AtomIJNS4_4SM904GMMA6SPARSE29GMMA_64x256x32_F32BF16BF16_SSILNS1D_5MajorE0ELS1G_0ELNS1D_7ScaleInE1ELS1H_1ELNS1D_9SparseSelE0EEEEEENSK_INS5_IJSC_SB_SB_EEENS5_IJSB_NSA_ILi0EEES1M_EEEEENS5_IJNS4_10UnderscoreES1P_S1P_EEEEENS4_23SM90_TMA_LOAD_MULTICASTENS4_14ComposedLayoutINS4_7SwizzleILi2ELi4ELi3EEENS4_25smem_sparse_ptr_flag_bitsILi2ELi16EEENSK_INS5_IJNS5_IJSB_SQ_EEENS5_IJSC_S13_EEEEEENS5_IJNS5_IJS1M_SH_EEESN_EEEEEEEvNS4_8identityENS4_13SM90_TMA_LOADENS1T_INS1U_ILi3ELi4ELi3EEENS4_18smem_ptr_flag_bitsILi16EEENSK_INS5_IJSQ_SH_EEENS5_IJSH_SB_EEEEEEEvS25_EENS_8epilogue10collective6detail29Sm90TmaWarpSpecializedAdapterINS2G_15DefaultEpilogueIfNS5_IJSB_llEEES2K_NS2F_6thread17LinearCombinationIfLi1EffLNS2L_9ScaleType4KindE0ELNS_15FloatRoundStyleE2EfEENS1_15EpilogueDefaultEEEEEvvEEEEvNT_6ParamsE,@"STO_CUDA_ENTRY STV_DEFAULT"
_ZN7cutlass13device_kernelINS_4gemm6kernel13GemmUniversalIN4cute5tupleIJiiiiEEENS1_10collective13CollectiveMmaINS1_40MainloopSm90TmaGmmaWarpSpecializedSparseILi4ENS5_IJNS4_1CILi1EEENSA_ILi2EEESB_EEENS1_35KernelTmaWarpSpecializedCooperativeEEENS5_IJNSA_ILi256EEESG_NSA_ILi64EEEEEENS_10bfloat16_tENS5_IJNS4_6LayoutINS5_IJiNS5_IJSC_iEEEiEEENS5_IJlNS5_IJSB_SC_EEElEEEEENSK_INS5_IJNS5_IJNS5_IJNSA_ILi8EEESC_NSA_ILi4EEEEEEiEEENS5_IJNS5_IJNSA_ILi16EEESC_SC_EEEiEEEiEEENS5_IJNS5_IJNS5_IJSH_SU_NSA_ILi1024EEEEEENSA_ILi4096EEEEEENS5_IJNS5_IJSB_NSA_ILi512EEENSA_ILi32EEEEEElEEElEEEEEEEESJ_NS5_IJlSB_lEEENS4_8TiledMMAINS4_8MMA_AtomIJNS4_4SM904GMMA6SPARSE29GMMA_64x256x32_F32BF16BF16_SSILNS1D_5MajorE0ELS1G_0ELNS1D_7ScaleInE1ELS1H_1ELNS1D_9SparseSelE0EEEEEENSK_INS5_IJSC_SB_SB_EEENS5_IJSB_NSA_ILi0EEES1M_EEEEENS5_IJNS4_10UnderscoreES1P_S1P_EEEEENS4_23SM90_TMA_LOAD_MULTICASTENS4_14ComposedLayoutINS4_7SwizzleILi2ELi4ELi3EEENS4_25smem_sparse_ptr_flag_bitsILi2ELi16EEENSK_INS5_IJNS5_IJSB_SQ_EEENS5_IJSC_S13_EEEEEENS5_IJNS5_IJS1M_SH_EEESN_EEEEEEEvNS4_8identityENS4_13SM90_TMA_LOADENS1T_INS1U_ILi3ELi4ELi3EEENS4_18smem_ptr_flag_bitsILi16EEENSK_INS5_IJSQ_SH_EEENS5_IJSH_SB_EEEEEEEvS25_EENS_8epilogue10collective6detail29Sm90TmaWarpSpecializedAdapterINS2G_15DefaultEpilogueIfNS5_IJSB_llEEES2K_NS2F_6thread17LinearCombinationIfLi1EffLNS2L_9ScaleType4KindE0ELNS_15FloatRoundStyleE2EfEENS1_15EpilogueDefaultEEEEEvvEEEEvNT_6ParamsE:
[----:B------:R-:W0:Y:S02]  /*0000*/  LDC R1, c[0x0][0x28] ;  /* 0x00000a00ff017b82 */ /* 0x000e240000000800 */
[----:B0-----:R-:W-:Y:S01]  /*0010*/  VIADD R1, R1, 0xfffff998 ;  /* 0xfffff99801017836 */ /* 0x001fe20000000000 */
[----:B------:R-:W0:Y:S01]  /*0020*/  S2R R5, SR_TID.X ;  /* 0x0000000000057919 */ /* 0x000e220000002100 */
[----:B------:R-:W-:Y:S01]  /*0030*/  ELECT P0, URZ, PT ;  /* 0x00000000003f782f */ /* 0x000fe20003800000 */
[----:B------:R-:W-:Y:S01]  /*0040*/  BSSY B0, `(.L_x_0) ;  /* 0x0000018000007945 */ /* 0x000fe20003800000 */
[--C-:B0-----:R-:W-:Y:S02]  /*0050*/  SHF.R.U32.HI R0, RZ, 0x5, R5.reuse ;  /* 0x00000005ff007819 */ /* 0x101fe40000011605 */
[----:B------:R-:W-:-:S03]  /*0060*/  SHF.R.U32.HI R2, RZ, 0x7, R5 ;  /* 0x00000007ff027819 */ /* 0x000fc60000011605 */
[----:B------:R-:W0:Y:S04]  /*0070*/  SHFL.IDX PT, R3, R0, RZ, 0x1f ;  /* 0x00001fff00037589 */ /* 0x000e2800000e0000 */
[----:B------:R-:W1:Y:S01]  /*0080*/  SHFL.IDX PT, R2, R2, RZ, 0x1f ;  /* 0x00001fff02027589 */ /* 0x000e6200000e0000 */
[----:B0-----:R-:W-:Y:S02]  /*0090*/  R2UR UR8, R3 ;  /* 0x00000000030872ca */ /* 0x001fe400000e0000 */
[----:B-1----:R-:W-:-:S11]  /*00a0*/  R2UR UR5, R2 ;  /* 0x00000000020572ca */ /* 0x002fd600000e0000 */
[----:B------:R-:W-:Y:S02]  /*00b0*/  USHF.R.S32.HI UR4, URZ, 0x1f, UR8 ;  /* 0x0000001f3f047899 */ /* 0x000fe40008011408 */
[----:B------:R-:W-:Y:S02]  /*00c0*/  ISETP.NE.OR P0, PT, RZ, UR8, !P0 ;  /* 0x00000008ff007c0c */ /* 0x000fe4000c705670 */
[----:B------:R-:W-:-:S04]  /*00d0*/  ULEA.HI UR4, UR4, UR8, URZ, 0x2 ;  /* 0x0000000804047291 */ /* 0x000fc8000f8f103f */
[----:B------:R-:W-:-:S04]  /*00e0*/  ULOP3.LUT UR4, UR4, 0xfffffffc, URZ, 0xc0, !UPT ;  /* 0xfffffffc04047892 */ /* 0x000fc8000f8ec03f */
[----:B------:R-:W-:-:S03]  /*00f0*/  UIADD3 UR8, UR8, -UR4, URZ ;  /* 0x8000000408087290 */ /* 0x000fc6000fffe03f */
[----:B------:R-:W-:Y:S09]  /*0100*/  @P0 BRA `(.L_x_1) ;  /* 0x00000000002c0947 */ /* 0x000ff20003800000 */
[----:B------:R-:W-:Y:S02]  /*0110*/  ULDC.64 UR6, c[0x0][0x198] ;  /* 0x0000660000067ab9 */ /* 0x000fe40000000a00 */
[----:B------:R-:W-:Y:S02]  /*0120*/  UIADD3 UR10, UP0, UR6, 0xf0, URZ ;  /* 0x000000f0060a7890 */ /* 0x000fe4000ff1e03f */
[----:B------:R-:W-:Y:S02]  /*0130*/  UIADD3 UR12, UP1, UR6, 0x1f0, URZ ;  /* 0x000001f0060c7890 */ /* 0x000fe4000ff3e03f */
[----:B------:R-:W-:Y:S02]  /*0140*/  UIADD3 UR6, UP2, UR6, 0x2f0, URZ ;  /* 0x000002f006067890 */ /* 0x000fe4000ff5e03f */
[----:B------:R-:W-:Y:S02]  /*0150*/  UIADD3.X UR11, URZ, UR7, URZ, UP0, !UPT ;  /* 0x000000073f0b7290 */ /* 0x000fe400087fe43f */
[----:B------:R-:W-:-:S02]  /*0160*/  UIADD3.X UR13, URZ, UR7, URZ, UP1, !UPT ;  /* 0x000000073f0d7290 */ /* 0x000fc40008ffe43f */
[----:B------:R-:W-:-:S05]  /*0170*/  UIADD3.X UR7, URZ, UR7, URZ, UP2, !UPT ;  /* 0x000000073f077290 */ /* 0x000fca00097fe43f */
[----:B------:R0:W-:Y:S02]  /*0180*/  UTMACCTL.PF [UR10] ;  /* 0x000000000a0079b9 */ /* 0x0001e40008040000 */
[----:B------:R0:W-:Y:S02]  /*0190*/  UTMACCTL.PF [UR12] ;  /* 0x000000000c0079b9 */ /* 0x0001e40008040000 */
[----:B------:R0:W-:Y:S02]  /*01a0*/  UTMACCTL.PF [UR6] ;  /* 0x00000000060079b9 */ /* 0x0001e40008040000 */
[----:B0-----:R-:W-:Y:S01]  /*01b0*/  NOP ;  /* 0x0000000000007918 */ /* 0x001fe20000000000 */
.L_x_1:
[----:B------:R-:W-:Y:S05]  /*01c0*/  BSYNC B0 ;  /* 0x0000000000007941 */ /* 0x000fea0003800000 */
.L_x_0:
[----:B------:R-:W0:Y:S01]  /*01d0*/  SHFL.IDX PT, R2, R0, RZ, 0x1f ;  /* 0x00001fff00027589 */ /* 0x000e2200000e0000 */
[----:B------:R-:W-:Y:S01]  /*01e0*/  UISETP.NE.AND UP0, UPT, UR8, 0x3, UPT ;  /* 0x000000030800788c */ /* 0x000fe2000bf05270 */
[----:B------:R-:W-:Y:S01]  /*01f0*/  ISETP.NE.AND P2, PT, RZ, UR5, PT ;  /* 0x00000005ff007c0c */ /* 0x000fe2000bf45270 */
[----:B------:R-:W-:Y:S02]  /*0200*/  UIADD3 UR17, UR5, -0x1, URZ ;  /* 0xffffffff05117890 */ /* 0x000fe4000fffe03f */
[----:B------:R-:W-:Y:S02]  /*0210*/  UISETP.EQ.OR UP0, UPT, UR8, URZ, !UP0 ;  /* 0x0000003f0800728c */ /* 0x000fe4000c702670 */
[----:B------:R-:W-:Y:S02]  /*0220*/  UISETP.GE.U32.AND UP1, UPT, UR17, 0x2, UPT ;  /* 0x000000021100788c */ /* 0x000fe4000bf26070 */
[----:B------:R-:W-:-:S04]  /*0230*/  UISETP.EQ.AND UP0, UPT, UR5, URZ, UP0 ;  /* 0x0000003f0500728c */ /* 0x000fc80008702270 */
[----:B------:R-:W-:-:S04]  /*0240*/  USEL UR6, URZ, 0x1, !UP0 ;  /* 0x000000013f067887 */ /* 0x000fc8000c000000 */
[----:B------:R-:W-:Y:S01]  /*0250*/  USEL UR6, UR6, 0x2, UP1 ;  /* 0x0000000206067887 */ /* 0x000fe20008800000 */
[----:B0-----:R-:W-:-:S13]  /*0260*/  ISETP.NE.AND P0, PT, R2, RZ, PT ;  /* 0x000000ff0200720c */ /* 0x001fda0003f05270 */
[----:B------:R-:W-:Y:S05]  /*0270*/  @P0 BRA `(.L_x_2) ;  /* 0x0000000000580947 */ /* 0x000fea0003800000 */
[----:B------:R-:W0:Y:S01]  /*0280*/  S2UR UR7, SR_CgaCtaId ;  /* 0x00000000000779c3 */ /* 0x000e220000008800 */
[----:B------:R-:W-:Y:S01]  /*0290*/  UMOV UR4, 0x400 ;  /* 0x0000040000047882 */ /* 0x000fe20000000000 */
[----:B------:R-:W-:Y:S01]  /*02a0*/  UMOV UR5, 0x1 ;  /* 0x0000000100057882 */ /* 0x000fe20000000000 */
[----:B------:R-:W-:Y:S01]  /*02b0*/  UMOV UR10, 0x4 ;  /* 0x00000004000a7882 */ /* 0x000fe20000000000 */
[----:B------:R-:W-:Y:S01]  /*02c0*/  ELECT P0, URZ, PT ;  /* 0x00000000003f782f */ /* 0x000fe20003800000 */
[----:B------:R-:W-:-:S04]  /*02d0*/  UIADD3 UR10, -UR10, 0x100000, URZ ;  /* 0x001000000a0a7890 */ /* 0x000fc8000fffe13f */
[----:B------:R-:W-:Y:S02]  /*02e0*/  USHF.L.U32 UR11, UR10, 0xb, URZ ;  /* 0x0000000b0a0b7899 */ /* 0x000fe4000800063f */
[----:B------:R-:W-:Y:S02]  /*02f0*/  USHF.L.U32 UR10, UR10, 0x1, URZ ;  /* 0x000000010a0a7899 */ /* 0x000fe4000800063f */
[----:B0-----:R-:W-:Y:S02]  /*0300*/  ULEA UR7, UR7, UR4, 0x18 ;  /* 0x0000000407077291 */ /* 0x001fe4000f8ec03f */
[----:B------:R-:W-:-:S04]  /*0310*/  UIADD3 UR4, -UR5, 0x100000, URZ ;  /* 0x0010000005047890 */ /* 0x000fc8000fffe13f */
[----:B------:R-:W-:Y:S02]  /*0320*/  USHF.L.U32 UR5, UR4, 0xb, URZ ;  /* 0x0000000b04057899 */ /* 0x000fe4000800063f */
[----:B------:R-:W-:Y:S01]  /*0330*/  USHF.L.U32 UR4, UR4, 0x1, URZ ;  /* 0x0000000104047899 */ /* 0x000fe2000800063f */
[----:B------:R-:W0:Y:S11]  /*0340*/  FENCE.VIEW.ASYNC.S ;  /* 0x00000000000073c6 */ /* 0x000e360000000000 */
[----:B0-----:R0:W1:Y:S01]  /*0350*/  SYNCS.EXCH.64 URZ, [UR7], UR4 ;  /* 0x00000004073f75b2 */ /* 0x0010620008000100 */
[----:B------:R0:W2:Y:S01]  /*0360*/  SYNCS.EXCH.64 URZ, [UR7+0x20], UR10 ;  /* 0x0000200a073f75b2 */ /* 0x0000a20008000100 */
[----:B------:R0:W3:Y:S01]  /*0370*/  SYNCS.EXCH.64 URZ, [UR7+0x8], UR4 ;  /* 0x00000804073f75b2 */ /* 0x0000e20008000100 */
[----:B------:R0:W4:Y:S01]  /*0380*/  SYNCS.EXCH.64 URZ, [UR7+0x28], UR10 ;  /* 0x0000280a073f75b2 */ /* 0x0001220008000100 */
[----:B------:R0:W0:Y:S01]  /*0390*/  SYNCS.EXCH.64 URZ, [UR7+0x10], UR4 ;  /* 0x00001004073f75b2 */ /* 0x0000220008000100 */
[----:B------:R0:W0:Y:S01]  /*03a0*/  SYNCS.EXCH.64 URZ, [UR7+0x30], UR10 ;  /* 0x0000300a073f75b2 */ /* 0x0000220008000100 */
[----:B------:R0:W0:Y:S01]  /*03b0*/  SYNCS.EXCH.64 URZ, [UR7+0x18], UR4 ;  /* 0x00001804073f75b2 */ /* 0x0000220008000100 */
[----:B------:R0:W0:Y:S01]  /*03c0*/  SYNCS.EXCH.64 URZ, [UR7+0x38], UR10 ;  /* 0x0000380a073f75b2 */ /* 0x0000220008000100 */
[----:B------:R-:W-:Y:S01]  /*03d0*/  NOP ;  /* 0x0000000000007918 */ /* 0x000fe20000000000 */
.L_x_2:
[----:B------:R-:W5:Y:S01]  /*03e0*/  S2UR UR12, SR_CTAID.Y ;  /* 0x00000000000c79c3 */ /* 0x000f620000002600 */
[----:B------:R-:W1:Y:S01]  /*03f0*/  SHFL.IDX PT, R0, R0, RZ, 0x1f ;  /* 0x00001fff00007589 */ /* 0x000e6200000e0000 */
[----:B------:R-:W-:Y:S02]  /*0400*/  SHF.R.S32.HI R3, RZ, 0x1f, R5 ;  /* 0x0000001fff037819 */ /* 0x000fe40000011405 */
[----:B------:R-:W-:Y:S02]  /*0410*/  ELECT P0, URZ, PT ;  /* 0x00000000003f782f */ /* 0x000fe40003800000 */
[----:B------:R-:W-:Y:S01]  /*0420*/  SHF.R.S32.HI R7, RZ, 0x1f, R2 ;  /* 0x0000001fff077819 */ /* 0x000fe20000011402 */
[----:B0-----:R-:W-:Y:S01]  /*0430*/  ULDC UR4, c[0x0][0x154] ;  /* 0x0000550000047ab9 */ /* 0x001fe20000000800 */
[----:B------:R-:W-:Y:S01]  /*0440*/  LEA.HI R3, R3, R5, RZ, 0x7 ;  /* 0x0000000503037211 */ /* 0x000fe200078f38ff */
[----:B------:R-:W-:Y:S01]  /*0450*/  NOP ;  /* 0x0000000000007918 */ /* 0x000fe20000000000 */
[----:B------:R-:W0:Y:S01]  /*0460*/  S2UR UR9, SR_CTAID.X ;  /* 0x00000000000979c3 */ /* 0x000e220000002500 */
[----:B------:R-:W-:Y:S01]  /*0470*/  LEA.HI R7, R7, R2, RZ, 0x2 ;  /* 0x0000000207077211 */ /* 0x000fe200078f10ff */
[----:B------:R-:W-:Y:S01]  /*0480*/  NOP ;  /* 0x0000000000007918 */ /* 0x000fe20000000000 */
[----:B------:R-:W-:-:S02]  /*0490*/  LOP3.LUT R3, R3, 0xffffff80, RZ, 0xc0, !PT ;  /* 0xffffff8003037812 */ /* 0x000fc400078ec0ff */
[----:B------:R-:W-:-:S03]  /*04a0*/  LOP3.LUT R7, R7, 0x3ffffffc, RZ, 0xc0, !PT ;  /* 0x3ffffffc07077812 */ /* 0x000fc600078ec0ff */
[----:B------:R-:W-:Y:S02]  /*04b0*/  IMAD.IADD R3, R5, 0x1, -R3 ;  /* 0x0000000105037824 */ /* 0x000fe400078e0a03 */
[----:B------:R-:W-:Y:S01]  /*04c0*/  IMAD.IADD R2, R2, 0x1, -R7 ;  /* 0x0000000102027824 */ /* 0x000fe200078e0a07 */
[----:B-----5:R-:W-:Y:S02]  /*04d0*/  I2FP.F32.U32 R4, UR12 ;  /* 0x0000000c00047c45 */ /* 0x020fe40008201000 */
[----:B-1----:R-:W-:Y:S02]  /*04e0*/  ISETP.NE.OR P0, PT, R0, RZ, !P0 ;  /* 0x000000ff0000720c */ /* 0x002fe40004705670 */
[----:B------:R-:W-:Y:S01]  /*04f0*/  SHF.R.S32.HI R0, RZ, 0x1f, R3 ;  /* 0x0000001fff007819 */ /* 0x000fe20000011403 */
[----:B------:R-:W-:Y:S01]  /*0500*/  FMUL R8, R4, UR4 ;  /* 0x0000000404087c20 */ /* 0x000fe20008400000 */
[----:B------:R-:W-:Y:S01]  /*0510*/  ULDC UR4, c[0x0][0x150] ;  /* 0x0000540000047ab9 */ /* 0x000fe20000000800 */
[----:B0-----:R-:W-:-:S02]  /*0520*/  I2FP.F32.U32 R4, UR9 ;  /* 0x0000000900047c45 */ /* 0x001fc40008201000 */
[----:B------:R-:W-:Y:S02]  /*0530*/  LEA.HI R0, R0, R3, RZ, 0x3 ;  /* 0x0000000300007211 */ /* 0x000fe400078f18ff */
[----:B------:R-:W0:Y:S01]  /*0540*/  F2I.U32.TRUNC.NTZ R8, R8 ;  /* 0x0000000800087305 */ /* 0x000e22000020f000 */
[----:B------:R-:W-:Y:S01]  /*0550*/  FMUL R6, R4, UR4 ;  /* 0x0000000404067c20 */ /* 0x000fe20008400000 */
[--C-:B------:R-:W-:Y:S02]  /*0560*/  SHF.R.S32.HI R4, RZ, 0x3, R0.reuse ;  /* 0x00000003ff047819 */ /* 0x100fe40000011400 */
[----:B------:R-:W-:Y:S01]  /*0570*/  VOTEU.ALL UP0, P0 ;  /* 0x00000000003f7886 */ /* 0x000fe20000000000 */
[----:B------:R-:W-:Y:S01]  /*0580*/  SHF.R.S32.HI R5, RZ, 0x1f, R0 ;  /* 0x0000001fff057819 */ /* 0x000fe20000011400 */
[----:B------:R-:W-:Y:S01]  /*0590*/  UMOV UR4, 0x20 ;  /* 0x0000002000047882 */ /* 0x000fe20000000000 */
[----:B------:R-:W1:Y:S01]  /*05a0*/  LDC R0, c[0x0][0x140] ;  /* 0x00005000ff007b82 */ /* 0x000e620000000800 */
[----:B------:R-:W5:Y:S01]  /*05b0*/  F2I.U32.TRUNC.NTZ R6, R6 ;  /* 0x0000000600067305 */ /* 0x000f62000020f000 */
[----:B------:R-:W-:Y:S01]  /*05c0*/  LEA.HI R5, R5, R4, RZ, 0x2 ;  /* 0x0000000405057211 */ /* 0x000fe200078f10ff */
[----:B------:R-:W-:Y:S01]  /*05d0*/  @!UP0 UMOV UR10, 0x400 ;  /* 0x00000400000a8882 */ /* 0x000fe20000000000 */
[----:B------:R-:W-:-:S04]  /*05e0*/  @!UP0 UIADD3 UR4, -UR4, 0x100000, URZ ;  /* 0x0010000004048890 */ /* 0x000fc8000fffe13f */
[----:B------:R-:W-:Y:S02]  /*05f0*/  @!UP0 USHF.L.U32 UR5, UR4, 0xb, URZ ;  /* 0x0000000b04058899 */ /* 0x000fe4000800063f */
[----:B------:R-:W-:Y:S01]  /*0600*/  @!UP0 USHF.L.U32 UR4, UR4, 0x1, URZ ;  /* 0x0000000104048899 */ /* 0x000fe2000800063f */
[----:B------:R-:W-:Y:S01]  /*0610*/  LOP3.LUT R5, R5, 0xfffffffc, RZ, 0xc0, !PT ;  /* 0xfffffffc05057812 */ /* 0x000fe200078ec0ff */
[----:B------:R-:W-:Y:S01]  /*0620*/  VOTEU.ALL UP1, P0 ;  /* 0x00000000003f7886 */ /* 0x000fe20000020000 */
[----:B------:R-:W2:Y:S01]  /*0630*/  @!UP0 S2UR UR11, SR_CgaCtaId ;  /* 0x00000000000b89c3 */ /* 0x000ea20000008800 */
[----:B0-----:R-:W-:Y:S02]  /*0640*/  R2UR UR13, R8 ;  /* 0x00000000080d72ca */ /* 0x001fe400000e0000 */
[----:B------:R-:W-:-:S05]  /*0650*/  IMAD.IADD R5, R4, 0x1, -R5 ;  /* 0x0000000104057824 */ /* 0x000fca00078e0a05 */
[----:B------:R-:W-:Y:S02]  /*0660*/  LEA R2, R2, R5, 0x2 ;  /* 0x0000000502027211 */ /* 0x000fe400078e10ff */
[----:B-----5:R-:W-:-:S03]  /*0670*/  R2UR UR7, R6 ;  /* 0x00000000060772ca */ /* 0x020fc600000e0000 */
[----:B------:R-:W-:Y:S01]  /*0680*/  IMAD.SHL.U32 R5, R2, 0x4, RZ ;  /* 0x0000000402057824 */ /* 0x000fe200078e00ff */
[----:B------:R-:W-:Y:S01]  /*0690*/  UIADD3 UR13, -UR13, URZ, URZ ;  /* 0x0000003f0d0d7290 */ /* 0x000fe2000fffe13f */
[----:B-1----:R-:W-:-:S03]  /*06a0*/  ISETP.EQ.U32.AND P4, PT, R0, 0x1, PT ;  /* 0x000000010000780c */ /* 0x002fc60003f82070 */
[----:B------:R-:W-:-:S05]  /*06b0*/  LOP3.LUT R9, R2, 0xc, R5, 0x78, !PT ;  /* 0x0000000c02097812 */ /* 0x000fca00078e7805 */
[----:B------:R0:W-:Y:S01]  /*06c0*/  STL [R1+0x200], R9 ;  /* 0x0002000901007387 */ /* 0x0001e20000100800 */
[----:B--2---:R-:W-:Y:S02]  /*06d0*/  @!UP0 ULEA UR14, UR11, UR10, 0x18 ;  /* 0x0000000a0b0e8291 */ /* 0x004fe4000f8ec03f */
[----:B------:R-:W-:Y:S01]  /*06e0*/  UIADD3 UR7, -UR7, URZ, URZ ;  /* 0x0000003f07077290 */ /* 0x000fe2000fffe13f */
[----:B------:R-:W-:Y:S01]  /*06f0*/  ULDC UR11, c[0x0][0x148] ;  /* 0x00005200000b7ab9 */ /* 0x000fe20000000800 */
[----:B------:R-:W-:Y:S01]  /*0700*/  ULDC UR10, c[0x0][0x144] ;  /* 0x00005100000a7ab9 */ /* 0x000fe20000000800 */
[----:B------:R-:W-:Y:S02]  /*0710*/  UIMAD UR15, UR11, UR13, UR12 ;  /* 0x0000000d0b0f72a4 */ /* 0x000fe4000f8e020c */
[----:B------:R-:W-:Y:S01]  /*0720*/  UIMAD UR7, UR10, UR7, UR9 ;  /* 0x000000070a0772a4 */ /* 0x000fe2000f8e0209 */
[----:B------:R-:W-:Y:S01]  /*0730*/  VOTEU.ALL UP0, P0 ;  /* 0x00000000003f7886 */ /* 0x000fe20000000000 */
[----:B------:R-:W-:-:S02]  /*0740*/  LOP3.LUT P0, RZ, R3, 0x7, RZ, 0xc0, !PT ;  /* 0x0000000703ff7812 */ /* 0x000fc4000780c0ff */
[C---:B------:R-:W-:Y:S01]  /*0750*/  ISETP.NE.AND P1, PT, R9.reuse, UR15, PT ;  /* 0x0000000f09007c0c */ /* 0x040fe2000bf25270 */
[----:B------:R-:W1:Y:S02]  /*0760*/  FENCE.VIEW.ASYNC.S ;  /* 0x00000000000073c6 */ /* 0x000e640000000000 */
[----:B-1----:R0:W1:Y:S01]  /*0770*/  @!UP0 SYNCS.EXCH.64 URZ, [UR14+0x50], UR4 ;  /* 0x000050040e3f85b2 */ /* 0x0020620008000100 */
[----:B------:R-:W-:Y:S02]  /*0780*/  ISETP.LT.U32.AND P0, PT, R9, 0x2, !P0 ;  /* 0x000000020900780c */ /* 0x000fe40004701070 */
[----:B------:R-:W-:-:S04]  /*0790*/  ISETP.EQ.OR P1, PT, RZ, UR7, !P1 ;  /* 0x00000007ff007c0c */ /* 0x000fc8000cf22670 */
[----:B------:R-:W-:Y:S01]  /*07a0*/  PLOP3.LUT P0, PT, P0, P1, PT, 0x80, 0x0 ;  /* 0x000000000000781c */ /* 0x000fe20000703070 */
[----:B------:R0:W2:Y:S01]  /*07b0*/  @!UP1 SYNCS.EXCH.64 URZ, [UR14+0x58], UR4 ;  /* 0x000058040e3f95b2 */ /* 0x0000a20008000100 */
[----:B------:R-:W-:Y:S01]  /*07c0*/  NOP ;  /* 0x0000000000007918 */ /* 0x000fe20000000000 */
[----:B0-----:R-:W-:Y:S10]  /*07d0*/  @!P4 BRA `(.L_x_3) ;  /* 0x000000000008c947 */ /* 0x001ff40003800000 */
[----:B-1234-:R-:W-:Y:S01]  /*07e0*/  UCGABAR_ARV ;  /* 0x00000000000079c7 */ /* 0x01efe20008000000 */
[----:B------:R-:W-:Y:S05]  /*07f0*/  BRA `(.L_x_4) ;  /* 0x0000000000047947 */ /* 0x000fea0003800000 */
.L_x_3:
[----:B-1234-:R-:W-:Y:S01]  /*0800*/  NOP ;  /* 0x0000000000007918 */ /* 0x01efe20000000000 */
.L_x_4:
[----:B------:R-:W-:Y:S02]  /*0810*/  ULDC UR4, c[0x0][0x75c] ;  /* 0x0001d70000047ab9 */ /* 0x000fe40000000800 */
[----:B------:R-:W-:-:S06]  /*0820*/  UISETP.NE.AND UP2, UPT, UR4, 0x1, UPT ;  /* 0x000000010400788c */ /* 0x000fcc000bf45270 */
[----:B------:R-:W-:-:S05]  /*0830*/  PLOP3.LUT P3, PT, PT, PT, UP2, 0x80, 0x0 ;  /* 0x000000000000781c */ /* 0x000fca0003f6f028 */
[----:B------:R-:W-:Y:S01]  /*0840*/  @UP2 ULDC UR14, c[0x0][0x10] ;  /* 0x00000400000e2ab9 */ /* 0x000fe20000000800 */
[----:B------:R-:W-:Y:S01]  /*0850*/  @UP2 UMOV UR4, UR12 ;  /* 0x0000000c00042c82 */ /* 0x000fe20008000000 */
[----:B------:R-:W-:Y:S01]  /*0860*/  @UP2 UMOV UR5, URZ ;  /* 0x0000003f00052c82 */ /* 0x000fe20008000000 */
[----:B------:R-:W-:Y:S01]  /*0870*/  @!UP2 ULDC UR10, c[0x0][0xc] ;  /* 0x00000300000aaab9 */ /* 0x000fe20000000800 */
[----:B------:R-:W-:-:S03]  /*0880*/  @UP2 UIMAD.WIDE.U32 UR14, UR9, UR14, UR4 ;  /* 0x0000000e090e22a5 */ /* 0x000fc6000f8e0004 */
[----:B------:R-:W-:Y:S01]  /*0890*/  @UP2 UMOV UR4, URZ ;  /* 0x0000003f00042c82 */ /* 0x000fe20008000000 */
[----:B------:R-:W-:Y:S01]  /*08a0*/  UMOV UR5, URZ ;  /* 0x0000003f00057c82 */ /* 0x000fe20008000000 */
[----:B------:R-:W-:Y:S01]  /*08b0*/  @UP2 UIADD3 UR16, UR15, UR4, URZ ;  /* 0x000000040f102290 */ /* 0x000fe2000fffe03f */
[----:B------:R-:W-:Y:S02]  /*08c0*/  IMAD.U32 R2, RZ, RZ, UR14 ;  /* 0x0000000eff027e24 */ /* 0x000fe4000f8e00ff */
[----:B------:R-:W-:Y:S01]  /*08d0*/  UMOV UR4, UR9 ;  /* 0x0000000900047c82 */ /* 0x000fe20008000000 */
[----:B------:R-:W-:Y:S01]  /*08e0*/  IMAD.U32 R3, RZ, RZ, UR15 ;  /* 0x0000000fff037e24 */ /* 0x000fe2000f8e00ff */
[----:B------:R-:W-:Y:S01]  /*08f0*/  @!UP2 UIMAD.WIDE.U32 UR4, UR12, UR10, UR4 ;  /* 0x0000000a0c04a2a5 */ /* 0x000fe2000f8e0004 */
[----:B------:R-:W-:Y:S01]  /*0900*/  @P3 IMAD.MOV.U32 R7, RZ, RZ, R2 ;  /* 0x000000ffff073224 */ /* 0x000fe200078e0002 */
[----:B------:R-:W-:-:S04]  /*0910*/  @P3 MOV R6, UR16 ;  /* 0x0000001000063c02 */ /* 0x000fc80008000f00 */
[----:B------:R-:W-:Y:S02]  /*0920*/  IMAD.U32 R2, RZ, RZ, UR4 ;  /* 0x00000004ff027e24 */ /* 0x000fe4000f8e00ff */
[----:B------:R-:W-:Y:S02]  /*0930*/  IMAD.U32 R5, RZ, RZ, UR5 ;  /* 0x00000005ff057e24 */ /* 0x000fe4000f8e00ff */
[----:B------:R-:W-:Y:S01]  /*0940*/  IMAD.U32 R3, RZ, RZ, UR5 ;  /* 0x00000005ff037e24 */ /* 0x000fe2000f8e00ff */
[----:B------:R-:W-:Y:S01]  /*0950*/  @!P3 MOV R7, R2 ;  /* 0x000000020007b202 */ /* 0x000fe20000000f00 */
[----:B------:R-:W-:Y:S02]  /*0960*/  @!P3 IMAD.MOV.U32 R6, RZ, RZ, R5 ;  /* 0x000000ffff06b224 */ /* 0x000fe400078e0005 */
[----:B------:R-:W-:-:S03]  /*0970*/  IMAD.U32 R4, RZ, RZ, UR4 ;  /* 0x00000004ff047e24 */ /* 0x000fc6000f8e00ff */
[----:B------:R0:W-:Y:S04]  /*0980*/  STL [R1+0x204], R6 ;  /* 0x0002040601007387 */ /* 0x0001e80000100800 */
[----:B------:R0:W-:Y:S01]  /*0990*/  STL [R1+0x208], R7 ;  /* 0x0002080701007387 */ /* 0x0001e20000100800 */
[----:B------:R-:W-:Y:S05]  /*09a0*/  @!P4 BRA `(.L_x_5) ;  /* 0x00000000000cc947 */ /* 0x000fea0003800000 */
[----:B------:R-:W-:Y:S01]  /*09b0*/  UCGABAR_WAIT ;  /* 0x0000000000007dc7 */ /* 0x000fe20008000000 */
[----:B------:R-:W-:Y:S01]  /*09c0*/  CCTL.IVALL ;  /* 0x00000000ff00798f */ /* 0x000fe20002000000 */
[----:B------:R-:W-:Y:S05]  /*09d0*/  BRA `(.L_x_6) ;  /* 0x0000000000047947 */ /* 0x000fea0003800000 */
.L_x_5:
[----:B------:R-:W-:Y:S06]  /*09e0*/  BAR.SYNC.DEFER_BLOCKING 0x0 ;  /* 0x0000000000007b1d */ /* 0x000fec0000010000 */
.L_x_6:
[----:B------:R-:W-:Y:S05]  /*09f0*/  @!P2 BRA `(.L_x_7) ;  /* 0x000001740090a947 */ /* 0x000fea0003800000 */
[----:B------:R-:W-:-:S06]  /*0a00*/  UISETP.GT.U32.AND UP0, UPT, UR17, 0x1, UPT ;  /* 0x000000011100788c */ /* 0x000fcc000bf04070 */
[----:B------:R-:W-:-:S13]  /*0a10*/  PLOP3.LUT P1, PT, PT, PT, UP0, 0x80, 0x0 ;  /* 0x000000000000781c */ /* 0x000fda0003f2f008 */
[----:B------:R-:W-:Y:S05]  /*0a20*/  @P1 EXIT ;  /* 0x000000000000194d */ /* 0x000fea0003800000 */
[----:B------:R-:W-:Y:S01]  /*0a30*/  ULDC.64 UR4, c[0x0][0x750] ;  /* 0x0001d40000047ab9 */ /* 0x000fe20000000a00 */
[----:B------:R-:W-:Y:S01]  /*0a40*/  UMOV UR10, 0xffffffff ;  /* 0xffffffff000a7882 */ /* 0x000fe20000000000 */
[----:B------:R-:W-:Y:S01]  /*0a50*/  ISETP.GE.U32.AND P1, PT, R7, UR4, PT ;  /* 0x0000000407007c0c */ /* 0x000fe2000bf26070 */
[----:B------:R-:W-:Y:S01]  /*0a60*/  UMOV UR9, 0xffffffff ;  /* 0xffffffff00097882 */ /* 0x000fe20000000000 */
[----:B------:R-:W-:Y:S01]  /*0a70*/  UMOV UR8, 0xffffffff ;  /* 0xffffffff00087882 */ /* 0x000fe20000000000 */
[----:B------:R-:W-:Y:S02]  /*0a80*/  PRMT R0, RZ, 0x7610, R0 ;  /* 0x00007610ff007816 */ /* 0x000fe40000000000 */
[----:B------:R-:W-:-:S13]  /*0a90*/  ISETP.GE.U32.AND.EX P1, PT, R6, UR5, PT, P1 ;  /* 0x0000000506007c0c */ /* 0x000fda000bf26110 */
[----:B------:R-:W-:Y:S05]  /*0aa0*/  @P1 BRA `(.L_x_8) ;  /* 0x0000000400401947 */ /* 0x000fea0003800000 */
[----:B------:R-:W-:Y:S01]  /*0ab0*/  ULDC.64 UR18, c[0x0][0x728] ;  /* 0x0001ca0000127ab9 */ /* 0x000fe20000000a00 */
[C---:B------:R-:W-:Y:S01]  /*0ac0*/  R2UR UR20, R7.reuse ;  /* 0x00000000071472ca */ /* 0x040fe200000e0000 */
[----:B------:R-:W-:Y:S01]  /*0ad0*/  ULDC UR17, c[0x0][0x730] ;  /* 0x0001cc0000117ab9 */ /* 0x000fe20000000800 */
[----:B------:R-:W-:Y:S02]  /*0ae0*/  ISETP.NE.U32.AND P1, PT, RZ, UR18, PT ;  /* 0x00000012ff007c0c */ /* 0x000fe4000bf25070 */
[----:B------:R-:W-:Y:S02]  /*0af0*/  R2UR UR4, R7 ;  /* 0x00000000070472ca */ /* 0x000fe400000e0000 */
[----:B------:R-:W-:Y:S02]  /*0b00*/  ISETP.NE.AND.EX P1, PT, RZ, UR19, PT, P1 ;  /* 0x00000013ff007c0c */ /* 0x000fe4000bf25310 */
[----:B------:R-:W-:-:S11]  /*0b10*/  R2UR UR5, R6 ;  /* 0x00000000060572ca */ /* 0x000fd600000e0000 */
[----:B------:R-:W-:Y:S05]  /*0b20*/  @!P1 BRA `(.L_x_9) ;  /* 0x0000000000309947 */ /* 0x000fea0003800000 */
[----:B------:R-:W-:Y:S01]  /*0b30*/  R2UR UR4, R7 ;  /* 0x00000000070472ca */ /* 0x000fe200000e0000 */
[----:B------:R-:W-:Y:S01]  /*0b40*/  ULDC UR10, c[0x0][0x734] ;  /* 0x0001cd00000a7ab9 */ /* 0x000fe20000000800 */
[----:B------:R-:W-:-:S11]  /*0b50*/  R2UR UR16, R6 ;  /* 0x00000000061072ca */ /* 0x000fd600000e0000 */
[----:B------:R-:W-:-:S04]  /*0b60*/  UIADD3 UR10, UP0, UR4, UR10, URZ ;  /* 0x0000000a040a7290 */ /* 0x000fc8000ff1e03f */
[----:B------:R-:W-:-:S04]  /*0b70*/  UIADD3.X UR16, URZ, UR16, URZ, UP0, !UPT ;  /* 0x000000103f107290 */ /* 0x000fc800087fe43f */
[----:B------:R-:W-:-:S04]  /*0b80*/  UIMAD.WIDE.U32 UR4, UR16, UR18, URZ ;  /* 0x00000012100472a5 */ /* 0x000fc8000f8e003f */
[----:B------:R-:W-:Y:S02]  /*0b90*/  UIMAD.WIDE.U32 UR8, UP0, UR10, UR19, UR4 ;  /* 0x000000130a0872a5 */ /* 0x000fe4000f800004 */
[----:B------:R-:W-:Y:S02]  /*0ba0*/  UIMAD.WIDE.U32 UR4, UR10, UR18, URZ ;  /* 0x000000120a0472a5 */ /* 0x000fe4000f8e003f */
[----:B------:R-:W-:Y:S02]  /*0bb0*/  UIADD3.X UR15, URZ, URZ, URZ, UP0, !UPT ;  /* 0x0000003f3f0f7290 */ /* 0x000fe400087fe43f */
[----:B------:R-:W-:Y:S01]  /*0bc0*/  UIADD3 URZ, UP0, UR5, UR8, URZ ;  /* 0x00000008053f7290 */ /* 0x000fe2000ff1e03f */
[----:B------:R-:W-:-:S03]  /*0bd0*/  UMOV UR14, UR9 ;  /* 0x00000009000e7c82 */ /* 0x000fc60008000000 */
[----:B------:R-:W-:-:S12]  /*0be0*/  UIMAD.WIDE.U32.X UR4, UR16, UR19, UR14, UP0 ;  /* 0x00000013100472a5 */ /* 0x000fd800080e040e */
.L_x_9:
[----:B------:R-:W-:Y:S01]  /*0bf0*/  USHF.R.U64 UR8, UR4, UR17, UR5 ;  /* 0x0000001104087299 */ /* 0x000fe20008001205 */
[----:B------:R-:W-:Y:S01]  /*0c00*/  R2UR UR15, R6 ;  /* 0x00000000060f72ca */ /* 0x000fe200000e0000 */
[----:B------:R-:W-:Y:S02]  /*0c10*/  USHF.R.U32.HI UR4, URZ, UR17, UR5 ;  /* 0x000000113f047299 */ /* 0x000fe40008011605 */
[----:B------:R-:W-:Y:S01]  /*0c20*/  UIADD3 UR5, UP0, URZ, -UR8, URZ ;  /* 0x800000083f057290 */ /* 0x000fe2000ff1e03f */
[----:B------:R-:W-:Y:S01]  /*0c30*/  ULDC.64 UR16, c[0x0][0x720] ;  /* 0x0001c80000107ab9 */ /* 0x000fe20000000a00 */
[----:B------:R-:W-:Y:S02]  /*0c40*/  UMOV UR14, UR20 ;  /* 0x00000014000e7c82 */ /* 0x000fe40008000000 */
[----:B------:R-:W-:Y:S01]  /*0c50*/  UIADD3.X UR4, URZ, ~UR4, URZ, UP0, !UPT ;  /* 0x800000043f047290 */ /* 0x000fe200087fe43f */
[----:B------:R-:W-:Y:S01]  /*0c60*/  ULDC UR9, c[0x0][0x718] ;  /* 0x0001c60000097ab9 */ /* 0x000fe20000000800 */
[----:B------:R-:W-:-:S02]  /*0c70*/  UIMAD UR13, UR11, UR13, UR12 ;  /* 0x0000000d0b0d72a4 */ /* 0x000fc4000f8e020c */
[----:B------:R-:W-:Y:S02]  /*0c80*/  UIMAD UR4, UR4, UR16, URZ ;  /* 0x00000010040472a4 */ /* 0x000fe4000f8e023f */
[----:B------:R-:W-:Y:S02]  /*0c90*/  UIMAD.WIDE.U32 UR14, UR5, UR16, UR14 ;  /* 0x00000010050e72a5 */ /* 0x000fe4000f8e000e */
[----:B------:R-:W-:Y:S01]  /*0ca0*/  UIMAD UR4, UR5, UR17, UR4 ;  /* 0x00000011050472a4 */ /* 0x000fe2000f8e0204 */
[----:B------:R-:W-:Y:S01]  /*0cb0*/  ULDC UR11, c[0x0][0x708] ;  /* 0x0001c200000b7ab9 */ /* 0x000fe20000000800 */
[----:B------:R-:W-:Y:S02]  /*0cc0*/  ULDC UR20, c[0x0][0x758] ;  /* 0x0001d60000147ab9 */ /* 0x000fe40000000800 */
[----:B------:R-:W-:Y:S01]  /*0cd0*/  UIADD3 UR10, UR15, UR4, URZ ;  /* 0x000000040f0a7290 */ /* 0x000fe2000fffe03f */
[----:B------:R-:W-:Y:S02]  /*0ce0*/  UMOV UR12, 0xffffffff ;  /* 0xffffffff000c7882 */ /* 0x000fe40000000000 */
[----:B------:R-:W-:Y:S01]  /*0cf0*/  ULDC.64 UR4, c[0x0][0x740] ;  /* 0x0001d00000047ab9 */ /* 0x000fe20000000a00 */
[----:B------:R-:W-:Y:S01]  /*0d00*/  USHF.R.U64 UR18, UR14, UR9, UR10 ;  /* 0x000000090e127299 */ /* 0x000fe2000800120a */
[----:B------:R-:W-:Y:S01]  /*0d10*/  ISETP.NE.U32.AND P1, PT, RZ, UR4, PT ;  /* 0x00000004ff007c0c */ /* 0x000fe2000bf25070 */
[----:B------:R-:W-:-:S02]  /*0d20*/  USHF.R.U32.HI UR10, URZ, UR9, UR10 ;  /* 0x000000093f0a7299 */ /* 0x000fc4000801160a */
[----:B------:R-:W-:Y:S01]  /*0d30*/  USHF.L.U32 UR9, UR12, UR20, URZ ;  /* 0x000000140c097299 */ /* 0x000fe2000800063f */
[----:B------:R-:W-:Y:S01]  /*0d40*/  ISETP.NE.AND.EX P1, PT, RZ, UR5, PT, P1 ;  /* 0x00000005ff007c0c */ /* 0x000fe2000bf25310 */
[----:B------:R-:W-:Y:S02]  /*0d50*/  USHF.R.U64 UR24, UR18, UR11, UR10 ;  /* 0x0000000b12187299 */ /* 0x000fe4000800120a */
[----:B------:R-:W-:Y:S01]  /*0d60*/  USHF.R.U32.HI UR10, URZ, UR11, UR10 ;  /* 0x0000000b3f0a7299 */ /* 0x000fe2000801160a */
[----:B------:R-:W-:Y:S01]  /*0d70*/  ULDC UR19, c[0x0][0x700] ;  /* 0x0001c00000137ab9 */ /* 0x000fe20000000800 */
[----:B------:R-:W-:Y:S02]  /*0d80*/  USEL UR7, UR7, UR13, !UP2 ;  /* 0x0000000d07077287 */ /* 0x000fe4000d000000 */
[----:B------:R-:W-:Y:S02]  /*0d90*/  USHF.R.U64 UR25, UR24, UR20, UR10 ;  /* 0x0000001418197299 */ /* 0x000fe4000800120a */
[----:B------:R-:W-:-:S02]  /*0da0*/  USHF.R.U32.HI UR11, URZ, UR20, UR10 ;  /* 0x000000143f0b7299 */ /* 0x000fc4000801160a */
[----:B------:R-:W-:Y:S02]  /*0db0*/  UIADD3 UR17, UR19, -0x1, URZ ;  /* 0xffffffff13117890 */ /* 0x000fe4000fffe03f */
[----:B------:R-:W-:Y:S01]  /*0dc0*/  ULOP3.LUT UR9, URZ, UR9, URZ, 0x33, !UPT ;  /* 0x000000093f097292 */ /* 0x000fe2000f8e333f */
[----:B------:R-:W-:Y:S01]  /*0dd0*/  ULDC UR21, c[0x0][0x748] ;  /* 0x0001d20000157ab9 */ /* 0x000fe20000000800 */
[----:B------:R-:W-:Y:S01]  /*0de0*/  ULDC UR22, c[0x0][0x738] ;  /* 0x0001ce0000167ab9 */ /* 0x000fe20000000800 */
[----:B------:R-:W-:Y:S01]  /*0df0*/  UMOV UR23, 0x1 ;  /* 0x0000000100177882 */ /* 0x000fe20000000000 */
[----:B------:R-:W-:Y:S01]  /*0e00*/  UMOV UR10, UR25 ;  /* 0x00000019000a7c82 */ /* 0x000fe20008000000 */
[----:B------:R-:W-:Y:S07]  /*0e10*/  @!P1 BRA `(.L_x_10) ;  /* 0x0000000000309947 */ /* 0x000fee0003800000 */
[----:B------:R-:W-:Y:S02]  /*0e20*/  ULDC UR14, c[0x0][0x74c] ;  /* 0x0001d300000e7ab9 */ /* 0x000fe40000000800 */
        /* <DEDUP_REMOVED lines=8> */
[----:B------:R-:W-:-:S07]  /*0eb0*/  UIMAD.WIDE.U32.X UR4, UR16, UR5, UR14, UP0 ;  /* 0x00000005100472a5 */ /* 0x000fce00080e040e */
[----:B------:R-:W-:Y:S01]  /*0ec0*/  UMOV UR10, UR4 ;  /* 0x00000004000a7c82 */ /* 0x000fe20008000000 */
[----:B------:R-:W-:-:S05]  /*0ed0*/  UMOV UR11, UR5 ;  /* 0x00000005000b7c82 */ /* 0x000fca0008000000 */
.L_x_10:
[----:B------:R-:W-:Y:S01]  /*0ee0*/  USHF.R.U64 UR5, UR10, UR21, UR11 ;  /* 0x000000150a057299 */ /* 0x000fe2000800120b */
[----:B------:R-:W-:Y:S01]  /*0ef0*/  IMAD.MOV.U32 R0, RZ, RZ, 0x1 ;  /* 0x00000001ff007424 */ /* 0x000fe200078e00ff */
[----:B------:R-:W-:Y:S02]  /*0f00*/  USHF.L.U32 UR4, UR23, UR20, URZ ;  /* 0x0000001417047299 */ /* 0x000fe4000800063f */
[----:B------:R-:W-:Y:S02]  /*0f10*/  ULOP3.LUT UR9, UR24, UR9, URZ, 0xc0, !UPT ;  /* 0x0000000918097292 */ /* 0x000fe4000f8ec03f */
[----:B------:R-:W-:Y:S02]  /*0f20*/  UIADD3 UR10, -UR5, URZ, URZ ;  /* 0x0000003f050a7290 */ /* 0x000fe4000fffe13f */
[----:B------:R-:W-:Y:S02]  /*0f30*/  UIMAD UR9, UR4, UR5, UR9 ;  /* 0x00000005040972a4 */ /* 0x000fe4000f8e0209 */
[----:B------:R-:W-:-:S02]  /*0f40*/  ULOP3.LUT UR17, UR18, UR17, URZ, 0xc0, !UPT ;  /* 0x0000001112117292 */ /* 0x000fc4000f8ec03f */
[----:B------:R-:W-:Y:S01]  /*0f50*/  UIMAD UR4, UR10, UR22, UR25 ;  /* 0x000000160a0472a4 */ /* 0x000fe2000f8e0219 */
[----:B------:R-:W-:Y:S02]  /*0f60*/  ULDC UR5, c[0x0][0x710] ;  /* 0x0001c40000057ab9 */ /* 0x000fe40000000800 */
[----:B------:R-:W-:Y:S02]  /*0f70*/  UIMAD UR7, UR9, UR5, UR7 ;  /* 0x00000005090772a4 */ /* 0x000fe4000f8e0207 */
[----:B------:R-:W-:-:S04]  /*0f80*/  UIMAD UR4, UR4, UR19, UR17 ;  /* 0x00000013040472a4 */ /* 0x000fc8000f8e0211 */
[----:B------:R-:W-:Y:S02]  /*0f90*/  USEL UR9, UR4, UR7, !UP2 ;  /* 0x0000000704097287 */ /* 0x000fe4000d000000 */
[----:B------:R-:W-:-:S12]  /*0fa0*/  USEL UR10, UR7, UR4, !UP2 ;  /* 0x00000004070a7287 */ /* 0x000fd8000d000000 */
.L_x_8:
[----:B------:R-:W-:-:S08]  /*0fb0*/  NOP ;  /* 0x0000000000007918 */ /* 0x000fd00000000000 */
[----:B------:R-:W1:Y:S02]  /*0fc0*/  USETMAXREG.TRY_ALLOC.CTAPOOL UP0, 0xf0 ;  /* 0x000000f0000079c8 */ /* 0x000e640008000600 */
[----:B-1----:R-:W-:-:S13]  /*0fd0*/  PLOP3.LUT P1, PT, PT, PT, UP0, 0x80, 0x0 ;  /* 0x000000000000781c */ /* 0x002fda0003f2f008 */
[----:B------:R-:W-:Y:S05]  /*0fe0*/  @!P1 BRA `(.L_x_8) ;  /* 0xfffffffc00f09947 */ /* 0x000fea000383ffff */
[----:B------:R-:W-:Y:S01]  /*0ff0*/  ULDC.64 UR4, c[0x0][0x698] ;  /* 0x0001a60000047ab9 */ /* 0x000fe20000000a00 */
[----:B------:R-:W-:Y:S01]  /*1000*/  ULDC.64 UR16, c[0x0][0x208] ;  /* 0x0000820000107ab9 */ /* 0x000fe20000000a00 */
[----:B------:R-:W-:-:S04]  /*1010*/  ISETP.NE.U32.AND P1, PT, RZ, UR4, PT ;  /* 0x00000004ff007c0c */ /* 0x000fc8000bf25070 */
[----:B------:R-:W-:-:S13]  /*1020*/  ISETP.NE.AND.EX P1, PT, RZ, UR5, PT, P1 ;  /* 0x00000005ff007c0c */ /* 0x000fda000bf25310 */
[----:B------:R-:W-:Y:S05]  /*1030*/  @!P1 BRA `(.L_x_11) ;  /* 0x0000000000209947 */ /* 0x000fea0003800000 */
[----:B------:R-:W1:Y:S02]  /*1040*/  LDC.64 R2, c[0x0][0x698] ;  /* 0x0001a600ff027b82 */ /* 0x000e640000000a00 */
[----:B-1----:R-:W2:Y:S02]  /*1050*/  LDG.E.64 R2, desc[UR16][R2.64] ;  /* 0x0000001002027981 */ /* 0x002ea4000c1e1b00 */
[----:B--2---:R-:W-:-:S04]  /*1060*/  ISETP.NE.U32.AND P1, PT, R2, RZ, PT ;  /* 0x000000ff0200720c */ /* 0x004fc80003f25070 */
[----:B------:R-:W-:-:S13]  /*1070*/  ISETP.NE.AND.EX P1, PT, R3, RZ, PT, P1 ;  /* 0x000000ff0300720c */ /* 0x000fda0003f25310 */
[----:B------:R-:W-:Y:S05]  /*1080*/  @!P1 BRA `(.L_x_11) ;  /* 0x00000000000c9947 */ /* 0x000fea0003800000 */
[----:B------:R-:W2:Y:S02]  /*1090*/  LD.E R2, desc[UR16][R2.64] ;  /* 0x0000001002027980 */ /* 0x000ea4000c101900 */
[----:B--2---:R-:W-:Y:S01]  /*10a0*/  R2UR UR18, R2 ;  /* 0x00000000021272ca */ /* 0x004fe200000e0000 */
[----:B------:R-:W-:-:S14]  /*10b0*/  BRA `(.L_x_12) ;  /* 0x0000000000247947 */ /* 0x000fdc0003800000 */
.L_x_11:
[----:B------:R-:W-:Y:S02]  /*10c0*/  ULDC.64 UR4, c[0x0][0x688] ;  /* 0x0001a20000047ab9 */ /* 0x000fe40000000a00 */
[----:B------:R-:W-:-:S04]  /*10d0*/  ISETP.NE.U32.AND P1, PT, RZ, UR4, PT ;  /* 0x00000004ff007c0c */ /* 0x000fc8000bf25070 */
[----:B------:R-:W-:-:S13]  /*10e0*/  ISETP.NE.AND.EX P1, PT, RZ, UR5, PT, P1 ;  /* 0x00000005ff007c0c */ /* 0x000fda000bf25310 */
[----:B------:R-:W-:Y:S05]  /*10f0*/  @!P1 BRA `(.L_x_13) ;  /* 0x0000000000109947 */ /* 0x000fea0003800000 */
[----:B------:R-:W1:Y:S02]  /*1100*/  LDC.64 R2, c[0x0][0x688] ;  /* 0x0001a200ff027b82 */ /* 0x000e640000000a00 */
[----:B-1----:R-:W2:Y:S02]  /*1110*/  LDG.E R2, desc[UR16][R2.64] ;  /* 0x0000001002027981 */ /* 0x002ea4000c1e1900 */
[----:B--2---:R-:W-:Y:S01]  /*1120*/  R2UR UR18, R2 ;  /* 0x00000000021272ca */ /* 0x004fe200000e0000 */
[----:B------:R-:W-:-:S14]  /*1130*/  BRA `(.L_x_12) ;  /* 0x0000000000047947 */ /* 0x000fdc0003800000 */
.L_x_13:
[----:B------:R-:W-:-:S05]  /*1140*/  ULDC UR18, c[0x0][0x680] ;  /* 0x0001a00000127ab9 */ /* 0x000fca0000000800 */
.L_x_12:
[----:B------:R-:W-:Y:S02]  /*1150*/  ULDC.64 UR4, c[0x0][0x6a0] ;  /* 0x0001a80000047ab9 */ /* 0x000fe40000000a00 */
        /* <DEDUP_REMOVED lines=11> */
.L_x_14:
        /* <DEDUP_REMOVED lines=8> */
.L_x_16:
[----:B------:R-:W-:-:S05]  /*1290*/  ULDC UR19, c[0x0][0x684] ;  /* 0x0001a10000137ab9 */ /* 0x000fca0000000800 */
.L_x_15:
[----:B------:R-:W-:-:S13]  /*12a0*/  LOP3.LUT P1, RZ, R0, 0xff, RZ, 0xc0, !PT ;  /* 0x000000ff00ff7812 */ /* 0x000fda000782c0ff */
[----:B------:R-:W-:Y:S05]  /*12b0*/  @!P1 EXIT ;  /* 0x000000000000994d */ /* 0x000fea0003800000 */
[----:B------:R-:W-:Y:S01]  /*12c0*/  ULDC UR4, c[0x0][0x28c] ;  /* 0x0000a30000047ab9 */ /* 0x000fe20000000800 */
[----:B------:R-:W-:Y:S02]  /*12d0*/  ULOP3.LUT UR20, UR6, 0x1, URZ, 0xfc, !UPT ;  /* 0x0000000106147892 */ /* 0x000fe4000f8efc3f */
[----:B------:R-:W-:-:S04]  /*12e0*/  UIADD3 UR4, UR4, 0x3f, URZ ;  /* 0x0000003f04047890 */ /* 0x000fc8000fffe03f */
[----:B------:R-:W-:-:S04]  /*12f0*/  USHF.R.S32.HI UR5, URZ, 0x1f, UR4 ;  /* 0x0000001f3f057899 */ /* 0x000fc80008011404 */
[----:B------:R-:W-:-:S03]  /*1300*/  ULEA.HI UR5, UR5, UR4, URZ, 0x6 ;  /* 0x0000000405057291 */ /* 0x000fc6000f8f303f */
[----:B------:R-:W-:Y:S01]  /*1310*/  UMOV UR4, URZ ;  /* 0x0000003f00047c82 */ /* 0x000fe20008000000 */
[----:B------:R-:W-:-:S03]  /*1320*/  USHF.R.S32.HI UR7, URZ, 0x6, UR5 ;  /* 0x000000063f077899 */ /* 0x000fc60008011405 */
[----:B------:R-:W-:-:S09]  /*1330*/  UMOV UR5, URZ ;  /* 0x0000003f00057c82 */ /* 0x000fd20008000000 */
.L_x_413:
[----:B------:R-:W-:Y:S01]  /*1340*/  STL [R1], RZ ;  /* 0x000000ff01007387 */ /* 0x000fe20000100800 */
[----:B------:R-:W-:Y:S01]  /*1350*/  UISETP.LT.AND UP0, UPT, URZ, UR7, UPT ;  /* 0x000000073f00728c */ /* 0x000fe2000bf01270 */
[----:B------:R-:W-:Y:S02]  /*1360*/  CS2R R150, SRZ ;  /* 0x0000000000967805 */ /* 0x000fe4000001ff00 */
[----:B------:R-:W-:Y:S01]  /*1370*/  CS2R R24, SRZ ;  /* 0x0000000000187805 */ /* 0x000fe2000001ff00 */
[----:B------:R-:W-:Y:S01]  /*1380*/  STL [R1+0x4], RZ ;  /* 0x000004ff01007387 */ /* 0x000fe20000100800 */
[----:B------:R-:W-:Y:S01]  /*1390*/  USEL UR11, URZ, UR7, UP0 ;  /* 0x000000073f0b7287 */ /* 0x000fe20008000000 */
[----:B------:R-:W-:Y:S02]  /*13a0*/  CS2R R26, SRZ ;  /* 0x00000000001a7805 */ /* 0x000fe4000001ff00 */
[----:B------:R-:W-:Y:S01]  /*13b0*/  CS2R R28, SRZ ;  /* 0x00000000001c7805 */ /* 0x000fe2000001ff00 */
[----:B------:R-:W-:Y:S01]  /*13c0*/  STL [R1+0x8], RZ ;  /* 0x000008ff01007387 */ /* 0x000fe20000100800 */
[----:B------:R-:W-:Y:S01]  /*13d0*/  UIADD3 UR11, UR7, -UR11, URZ ;  /* 0x8000000b070b7290 */ /* 0x000fe2000fffe03f */
[----:B------:R-:W-:-:S02]  /*13e0*/  CS2R R30, SRZ ;  /* 0x00000000001e7805 */ /* 0x000fc4000001ff00 */
[----:B------:R-:W-:Y:S01]  /*13f0*/  CS2R R32, SRZ ;  /* 0x0000000000207805 */ /* 0x000fe2000001ff00 */
[----:B------:R-:W-:Y:S01]  /*1400*/  STL [R1+0xc], RZ ;  /* 0x00000cff01007387 */ /* 0x000fe20000100800 */
[----:B------:R-:W-:Y:S01]  /*1410*/  UISETP.GE.AND UP0, UPT, UR11, 0x1, UPT ;  /* 0x000000010b00788c */ /* 0x000fe2000bf06270 */
[----:B------:R-:W-:Y:S02]  /*1420*/  CS2R R34, SRZ ;  /* 0x0000000000227805 */ /* 0x000fe4000001ff00 */
[----:B------:R-:W-:Y:S01]  /*1430*/  CS2R R36, SRZ ;  /* 0x0000000000247805 */ /* 0x000fe2000001ff00 */
[----:B------:R-:W-:Y:S01]  /*1440*/  STL [R1+0x10], RZ ;  /* 0x000010ff01007387 */ /* 0x000fe20000100800 */
[----:B------:R-:W-:Y:S02]  /*1450*/  CS2R R38, SRZ ;  /* 0x0000000000267805 */ /* 0x000fe4000001ff00 */
[----:B------:R-:W-:Y:S02]  /*1460*/  CS2R R40, SRZ ;  /* 0x0000000000287805 */ /* 0x000fe4000001ff00 */
[----:B------:R-:W-:Y:S01]  /*1470*/  PLOP3.LUT P1, PT, PT, PT, UP0, 0x80, 0x0 ;  /* 0x000000000000781c */ /* 0x000fe20003f2f008 */
[----:B------:R-:W-:Y:S01]  /*1480*/  STL [R1+0x14], RZ ;  /* 0x000014ff01007387 */ /* 0x000fe20000100800 */
[----:B------:R-:W-:-:S02]  /*1490*/  CS2R R42, SRZ ;  /* 0x00000000002a7805 */ /* 0x000fc4000001ff00 */
[----:B------:R-:W-:Y:S02]  /*14a0*/  CS2R R44, SRZ ;  /* 0x00000000002c7805 */ /* 0x000fe4000001ff00 */
[----:B------:R-:W-:Y:S01]  /*14b0*/  CS2R R46, SRZ ;  /* 0x00000000002e7805 */ /* 0x000fe2000001ff00 */
[----:B------:R-:W-:Y:S01]  /*14c0*/  STL [R1+0x18], RZ ;  /* 0x000018ff01007387 */ /* 0x000fe20000100800 */
[----:B------:R-:W-:Y:S02]  /*14d0*/  CS2R R48, SRZ ;  /* 0x0000000000307805 */ /* 0x000fe4000001ff00 */
[----:B------:R-:W-:Y:S02]  /*14e0*/  CS2R R50, SRZ ;  /* 0x0000000000327805 */ /* 0x000fe4000001ff00 */
[----:B------:R-:W-:Y:S01]  /*14f0*/  CS2R R52, SRZ ;  /* 0x0000000000347805 */ /* 0x000fe2000001ff00 */
        /* <DEDUP_REMOVED lines=64> */
[----:B------:R-:W-:Y:S04]  /*1900*/  STL [R1+0x5c], RZ ;  /* 0x00005cff01007387 */ /* 0x000fe80000100800 */
        /* <DEDUP_REMOVED lines=53> */
[----:B------:R-:W-:Y:S01]  /*1c60*/  STL [R1+0x134], RZ ;  /* 0x000134ff01007387 */ /* 0x000fe20000100800 */
[----:B-1----:R-:W1:Y:S03]  /*1c70*/  S2R R0, SR_TID.X ;  /* 0x0000000000007919 */ /* 0x002e660000002100 */
        /* <DEDUP_REMOVED lines=8> */
[----:B-1----:R-:W-:-:S03]  /*1d00*/  LOP3.LUT R0, R0, 0x80, RZ, 0xc0, !PT ;  /* 0x0000008000007812 */ /* 0x002fc600078ec0ff */
[----:B------:R-:W-:Y:S01]  /*1d10*/  STL [R1+0x158], RZ ;  /* 0x000158ff01007387 */ /* 0x000fe20000100800 */
[----:B------:R-:W-:-:S03]  /*1d20*/  SHF.R.U32.HI R0, RZ, 0x7, R0 ;  /* 0x00000007ff007819 */ /* 0x000fc60000011600 */
        /* <DEDUP_REMOVED lines=33> */
[----:B------:R-:W1:Y:S04]  /*1f40*/  SHFL.IDX PT, R0, R0, RZ, 0x1f ;  /* 0x00001fff00007589 */ /* 0x000e6800000e0000 */
[----:B------:R2:W-:Y:S04]  /*1f50*/  STL [R1+0x1e0], RZ ;  /* 0x0001e0ff01007387 */ /* 0x0005e80000100800 */
[----:B------:R2:W-:Y:S04]  /*1f60*/  STL [R1+0x1e4], RZ ;  /* 0x0001e4ff01007387 */ /* 0x0005e80000100800 */
[----:B------:R2:W-:Y:S04]  /*1f70*/  STL [R1+0x1e8], RZ ;  /* 0x0001e8ff01007387 */ /* 0x0005e80000100800 */
[----:B------:R2:W-:Y:S04]  /*1f80*/  STL [R1+0x1ec], RZ ;  /* 0x0001ecff01007387 */ /* 0x0005e80000100800 */
[----:B------:R2:W-:Y:S04]  /*1f90*/  STL [R1+0x1f0], RZ ;  /* 0x0001f0ff01007387 */ /* 0x0005e80000100800 */
[----:B------:R2:W-:Y:S01]  /*1fa0*/  STL [R1+0x1f4], RZ ;  /* 0x0001f4ff01007387 */ /* 0x0005e20000100800 */
[----:B-1----:R-:W-:-:S03]  /*1fb0*/  R2UR UR12, R0 ;  /* 0x00000000000c72ca */ /* 0x002fc600000e0000 */
[----:B------:R2:W-:Y:S04]  /*1fc0*/  STL [R1+0x1f8], RZ ;  /* 0x0001f8ff01007387 */ /* 0x0005e80000100800 */
[----:B------:R2:W-:Y:S01]  /*1fd0*/  STL [R1+0x1fc], RZ ;  /* 0x0001fcff01007387 */ /* 0x0005e20000100800 */
[----:B---34-:R-:W-:Y:S07]  /*1fe0*/  @!P1 BRA `(.L_x_17) ;  /* 0x0000002c005c9947 */ /* 0x018fee0003800000 */
[----:B------:R-:W1:Y:S01]  /*1ff0*/  S2UR UR15, SR_CgaCtaId ;  /* 0x00000000000f79c3 */ /* 0x000e620000008800 */
[----:B------:R-:W-:Y:S01]  /*2000*/  ULEA.HI UR13, UR12, UR12, URZ, 0x1 ;  /* 0x0000000c0c0d7291 */ /* 0x000fe2000f8f083f */
[----:B------:R-:W-:Y:S01]  /*2010*/  IMAD.U32 R0, RZ, RZ, UR4 ;  /* 0x00000004ff007e24 */ /* 0x000fe2000f8e00ff */
[----:B------:R-:W-:Y:S01]  /*2020*/  UMOV UR14, 0x400 ;  /* 0x00000400000e7882 */ /* 0x000fe20000000000 */
[----:B------:R-:W-:Y:S02]  /*2030*/  UPLOP3.LUT UP0, UPT, UPT, UPT, UPT, 0x40, 0x0 ;  /* 0x000000000000789c */ /* 0x000fe40003f0e870 */
[----:B------:R-:W-:Y:S01]  /*2040*/  ULOP3.LUT UR13, UR13, 0xffffe, URZ, 0xc0, !UPT ;  /* 0x000ffffe0d0d7892 */ /* 0x000fe2000f8ec03f */
[----:B------:R-:W-:Y:S01]  /*2050*/  UMOV UR22, UR5 ;  /* 0x0000000500167c82 */ /* 0x000fe20008000000 */
[----:B------:R-:W-:Y:S02]  /*2060*/  UMOV UR23, UR5 ;  /* 0x0000000500177c82 */ /* 0x000fe40008000000 */
[----:B------:R-:W-:-:S02]  /*2070*/  UIADD3 UR13, UR12, -UR13, URZ ;  /* 0x8000000d0c0d7290 */ /* 0x000fc4000fffe03f */
[----:B-1----:R-:W-:-:S04]  /*2080*/  ULEA UR14, UR15, UR14, 0x18 ;  /* 0x0000000e0f0e7291 */ /* 0x002fc8000f8ec03f */
[----:B------:R-:W-:-:S04]  /*2090*/  ULEA UR13, UR13, UR14, 0xc ;  /* 0x0000000e0d0d7291 */ /* 0x000fc8000f8e603f */
[----:B------:R-:W-:-:S04]  /*20a0*/  UIADD3 UR13, UR13, 0x100, URZ ;  /* 0x000001000d0d7890 */ /* 0x000fc8000fffe03f */
[----:B------:R-:W-:-:S04]  /*20b0*/  USHF.R.U32.HI UR13, URZ, 0x4, UR13 ;  /* 0x000000043f0d7899 */ /* 0x000fc8000801160d */
[----:B------:R-:W-:-:S12]  /*20c0*/  ULOP3.LUT UR21, UR13, 0x3fff, URZ, 0xc0, !UPT ;  /* 0x00003fff0d157892 */ /* 0x000fd8000f8ec03f */
.L_x_24:
[----:B------:R-:W-:-:S06]  /*20d0*/  UISETP.NE.AND UP1, UPT, UR20, 0x3, UPT ;  /* 0x000000031400788c */ /* 0x000fcc000bf25270 */
[----:B------:R-:W-:-:S13]  /*20e0*/  PLOP3.LUT P2, PT, PT, PT, UP1, 0x80, 0x0 ;  /* 0x000000000000781c */ /* 0x000fda0003f4f018 */
[----:B0-----:R-:W-:Y:S05]  /*20f0*/  @!P2 BRA `(.L_x_18) ;  /* 0x000000000004a947 */ /* 0x001fea0003800000 */
[----:B------:R-:W-:Y:S01]  /*2100*/  BPT.TRAP 0x1 ;  /* 0x000000040000795c */ /* 0x000fe20000300000 */
.L_x_18:
[----:B------:R-:W1:Y:S01]  /*2110*/  S2UR UR13, SR_CgaCtaId ;  /* 0x00000000000d79c3 */ /* 0x000e620000008800 */
[----:B------:R-:W-:Y:S01]  /*2120*/  UMOV UR12, 0x400 ;  /* 0x00000400000c7882 */ /* 0x000fe20000000000 */
[----:B------:R-:W-:Y:S01]  /*2130*/  SHF.L.U32 R2, R0, 0x1f, RZ ;  /* 0x0000001f00027819 */ /* 0x000fe200000006ff */
[----:B-1----:R-:W-:-:S04]  /*2140*/  ULEA UR26, UR13, UR12, 0x18 ;  /* 0x0000000c0d1a7291 */ /* 0x002fc8000f8ec03f */
[----:B------:R-:W-:-:S09]  /*2150*/  ULEA UR12, UR22, UR26, 0x3 ;  /* 0x0000001a160c7291 */ /* 0x000fd2000f8e183f */
[----:B------:R1:W3:Y:S01]  /*2160*/  SYNCS.PHASECHK.TRANS64.TRYWAIT P1, [UR12], R2 ;  /* 0x00000002ff0075a7 */ /* 0x0002e2000802014c */
[----:B------:R-:W-:Y:S05]  /*2170*/  @!P2 BRA `(.L_x_19) ;  /* 0x000000000004a947 */ /* 0x000fea0003800000 */
[----:B------:R-:W-:Y:S01]  /*2180*/  BPT.TRAP 0x1 ;  /* 0x000000040000795c */ /* 0x000fe20000300000 */
.L_x_19:
[----:B---3--:R-:W-:Y:S05]  /*2190*/  @P1 BRA `(.L_x_20) ;  /* 0x0000000000081947 */ /* 0x008fea0003800000 */
[----:B------:R-:W3:Y:S02]  /*21a0*/  SYNCS.PHASECHK.TRANS64.TRYWAIT P1, [UR12], R2 ;  /* 0x00000002ff0075a7 */ /* 0x000ee4000802014c */
[----:B---3--:R-:W-:Y:S05]  /*21b0*/  @!P1 BRA `(.L_x_21) ;  /* 0x0000017400989947 */ /* 0x008fea0003800000 */
.L_x_20:
[----:B------:R-:W-:Y:S04]  /*21c0*/  STL.64 [R1+0x660], R150 ;  /* 0x0006609601007387 */ /* 0x000fe80000100a00 */
        /* <DEDUP_REMOVED lines=62> */
[----:B------:R4:W-:Y:S04]  /*25b0*/  STL.64 [R1+0x468], R24 ;  /* 0x0004681801007387 */ /* 0x0009e80000100a00 */
[----:B----4-:R-:W4:Y:S04]  /*25c0*/  LDL.LU.64 R24, [R1] ;  /* 0x0000000001187983 */ /* 0x010f280000300a00 */
[----:B------:R-:W4:Y:S04]  /*25d0*/  LDL.LU.64 R26, [R1+0x8] ;  /* 0x00000800011a7983 */ /* 0x000f280000300a00 */
        /* <DEDUP_REMOVED lines=61> */
[----:B------:R-:W4:Y:S01]  /*29b0*/  LDL.LU.64 R150, [R1+0x1f8] ;  /* 0x0001f80001967983 */ /* 0x000f220000300a00 */
[----:B---3--:R-:W3:Y:S01]  /*29c0*/  S2R R3, SR_TID.X ;  /* 0x0000000000037919 */ /* 0x008ee20000002100 */
[----:B------:R-:W-:Y:S01]  /*29d0*/  USHF.L.U32 UR12, UR22, 0xb, URZ ;  /* 0x0000000b160c7899 */ /* 0x000fe2000800063f */
[C---:B---3--:R-:W-:Y:S01]  /*29e0*/  IMAD.SHL.U32 R152, R3.reuse, 0x20, RZ ;  /* 0x0000002003987824 */ /* 0x048fe200078e00ff */
[----:B-1----:R-:W-:-:S04]  /*29f0*/  SHF.L.U32 R2, R3, 0x9, RZ ;  /* 0x0000000903027819 */ /* 0x002fc800000006ff */
[----:B------:R-:W-:-:S04]  /*2a00*/  LOP3.LUT R152, R152, 0x1c00, RZ, 0xc0, !PT ;  /* 0x00001c0098987812 */ /* 0x000fc800078ec0ff */
[----:B------:R-:W-:Y:S01]  /*2a10*/  LOP3.LUT R152, R152, 0x200, R2, 0xf8, !PT ;  /* 0x0000020098987812 */ /* 0x000fe200078ef802 */
[----:B------:R-:W-:-:S05]  /*2a20*/  IMAD.SHL.U32 R2, R3, 0x10, RZ ;  /* 0x0000001003027824 */ /* 0x000fca00078e00ff */
[----:B------:R-:W-:-:S04]  /*2a30*/  LOP3.LUT R152, R152, 0x1c0, R2, 0xf8, !PT ;  /* 0x000001c098987812 */ /* 0x000fc800078ef802 */
[----:B------:R-:W-:-:S05]  /*2a40*/  LEA.HI R152, R152, UR12, RZ, 0x1d ;  /* 0x0000000c98987c11 */ /* 0x000fca000f8fe8ff */
[----:B------:R-:W4:Y:S01]  /*2a50*/  LDS.64 R154, [R152+UR26+0x30100] ;  /* 0x0301001a989a7984 */ /* 0x000f220008000a00 */
[----:B------:R-:W-:-:S04]  /*2a60*/  UIADD3 UR13, UR26, 0x10100, URZ ;  /* 0x000101001a0d7890 */ /* 0x000fc8000fffe03f */
[----:B------:R-:W-:-:S04]  /*2a70*/  USHF.R.U32.HI UR13, URZ, 0x4, UR13 ;  /* 0x000000043f0d7899 */ /* 0x000fc8000801160d */
[----:B------:R-:W-:Y:S02]  /*2a80*/  ULOP3.LUT UR13, UR13, 0x3fff, URZ, 0xc0, !UPT ;  /* 0x00003fff0d0d7892 */ /* 0x000fe4000f8ec03f */
[----:B------:R-:W-:Y:S02]  /*2a90*/  ULOP3.LUT UR24, UR21, 0x10000, URZ, 0xfc, !UPT ;  /* 0x0001000015187892 */ /* 0x000fe4000f8efc3f */
[----:B------:R-:W-:Y:S02]  /*2aa0*/  ULOP3.LUT UR13, UR13, 0x10000, URZ, 0xfc, !UPT ;  /* 0x000100000d0d7892 */ /* 0x000fe4000f8efc3f */
[----:B------:R-:W-:Y:S02]  /*2ab0*/  ULEA UR24, UR22, UR24, 0xa ;  /* 0x0000001816187291 */ /* 0x000fe4000f8e503f */
[----:B------:R-:W-:Y:S01]  /*2ac0*/  UIADD3 UR25, UR12, UR13, URZ ;  /* 0x0000000d0c197290 */ /* 0x000fe2000fffe03f */
[----:B------:R-:W-:Y:S02]  /*2ad0*/  UMOV UR15, 0x40000040 ;  /* 0x40000040000f7882 */ /* 0x000fe40000000000 */
[----:B------:R-:W-:-:S02]  /*2ae0*/  UMOV UR13, 0x80000020 ;  /* 0x80000020000d7882 */ /* 0x000fc40000000000 */
[----:B------:R-:W-:Y:S02]  /*2af0*/  UMOV UR12, UR24 ;  /* 0x00000018000c7c82 */ /* 0x000fe40008000000 */
[----:B------:R-:W-:Y:S01]  /*2b00*/  UMOV UR14, UR25 ;  /* 0x00000019000e7c82 */ /* 0x000fe20008000000 */
[----:B------:R1:W-:Y:S01]  /*2b10*/  STL [R1+0x460], R0 ;  /* 0x0004600001007387 */ /* 0x0003e20000100800 */
[----:B----4-:R-:W-:-:S06]  /*2b20*/  WARPGROUP.ARRIVE ;  /* 0x00000000000079c5 */ /* 0x010fcc0000000000 */
[----:B------:R-:W-:Y:S03]  /*2b30*/  HGMMA.SP.64x256x32.F32.BF16 R24, gdesc[UR12], R24, UP0, R154, 0x0, gsb0 ;  /* 0x0be09a000c1879f0 */ /* 0x000fe6000b801a18 */
[----:B------:R-:W-:Y:S02]  /*2b40*/  WARPGROUP.DEPBAR.LE gsb0, 0x0 ;  /* 0x00008000000079c5 */ /* 0x000fe40000010000 */
[----:B------:R-:W-:Y:S04]  /*2b50*/  STL.64 [R1], R24 ;  /* 0x0000001801007387 */ /* 0x000fe80000100a00 */
[----:B------:R-:W-:Y:S04]  /*2b60*/  STL.64 [R1+0x8], R26 ;  /* 0x0000081a01007387 */ /* 0x000fe80000100a00 */
[----:B------:R-:W-:Y:S04]  /*2b70*/  STL.64 [R1+0x10], R28 ;  /* 0x0000101c01007387 */ /* 0x000fe80000100a00 */
[----:B------:R-:W-:Y:S04]  /*2b80*/  STL.64 [R1+0x18], R30 ;  /* 0x0000181e01007387 */ /* 0x000fe80000100a00 */
[----:B------:R-:W-:Y:S04]  /*2b90*/  STL.64 [R1+0x20], R32 ;  /* 0x0000202001007387 */ /* 0x000fe80000100a00 */
[----:B------:R-:W-:Y:S04]  /*2ba0*/  STL.64 [R1+0x28], R34 ;  /* 0x0000282201007387 */ /* 0x000fe80000100a00 */
[----:B------:R-:W-:Y:S04]  /*2bb0*/  STL.64 [R1+0x30], R36 ;  /* 0x0000302401007387 */ /* 0x000fe80000100a00 */
[----:B------:R-:W-:Y:S01]  /*2bc0*/  STL.64 [R1+0x38], R38 ;  /* 0x0000382601007387 */ /* 0x000fe20000100a00 */
[----:B------:R-:W-:-:S03]  /*2bd0*/  IMAD.MOV.U32 R3, RZ, RZ, R150 ;  /* 0x000000ffff037224 */ /* 0x000fc600078e0096 */
[----:B------:R-:W-:Y:S01]  /*2be0*/  STL.64 [R1+0x40], R40 ;  /* 0x0000402801007387 */ /* 0x000fe20000100a00 */
[----:B------:R-:W-:-:S03]  /*2bf0*/  MOV R2, R151 ;  /* 0x0000009700027202 */ /* 0x000fc60000000f00 */
[----:B------:R-:W-:Y:S01]  /*2c00*/  STL.64 [R1+0x48], R42 ;  /* 0x0000482a01007387 */ /* 0x000fe20000100a00 */
[----:B------:R-:W-:-:S03]  /*2c10*/  IMAD.MOV.U32 R5, RZ, RZ, R148 ;  /* 0x000000ffff057224 */ /* 0x000fc600078e0094 */
[----:B------:R-:W-:Y:S01]  /*2c20*/  STL.64 [R1+0x50], R44 ;  /* 0x0000502c01007387 */ /* 0x000fe20000100a00 */
[----:B------:R-:W-:Y:S01]  /*2c30*/  IMAD.MOV.U32 R4, RZ, RZ, R149 ;  /* 0x000000ffff047224 */ /* 0x000fe200078e0095 */
[----:B0-----:R-:W-:Y:S02]  /*2c40*/  MOV R7, R146 ;  /* 0x0000009200077202 */ /* 0x001fe40000000f00 */
[----:B------:R0:W-:Y:S01]  /*2c50*/  STL.64 [R1+0x58], R46 ;  /* 0x0000582e01007387 */ /* 0x0001e20000100a00 */
[----:B------:R-:W-:-:S03]  /*2c60*/  IMAD.MOV.U32 R6, RZ, RZ, R147 ;  /* 0x000000ffff067224 */ /* 0x000fc600078e0093 */
[----:B------:R-:W3:Y:S01]  /*2c70*/  LDL.LU.64 R150, [R1+0x660] ;  /* 0x0006600001967983 */ /* 0x000ee20000300a00 */
[----:B------:R-:W-:Y:S02]  /*2c80*/  IMAD.MOV.U32 R9, RZ, RZ, R144 ;  /* 0x000000ffff097224 */ /* 0x000fe400078e0090 */
[----:B------:R-:W-:Y:S01]  /*2c90*/  IMAD.MOV.U32 R8, RZ, RZ, R145 ;  /* 0x000000ffff087224 */ /* 0x000fe200078e0091 */
[----:B------:R-:W3:Y:S01]  /*2ca0*/  LDL.LU.64 R148, [R1+0x658] ;  /* 0x0006580001947983 */ /* 0x000ee20000300a00 */
[----:B------:R-:W-:Y:S01]  /*2cb0*/  IMAD.MOV.U32 R11, RZ, RZ, R142 ;  /* 0x000000ffff0b7224 */ /* 0x000fe200078e008e */
[----:B------:R-:W-:Y:S01]  /*2cc0*/  MOV R12, R141 ;  /* 0x0000008d000c7202 */ /* 0x000fe20000000f00 */
[----:B------:R-:W-:Y:S01]  /*2cd0*/  IMAD.MOV.U32 R10, RZ, RZ, R143 ;  /* 0x000000ffff0a7224 */ /* 0x000fe200078e008f */
[----:B------:R-:W3:Y:S01]  /*2ce0*/  LDL.LU.64 R146, [R1+0x650] ;  /* 0x0006500001927983 */ /* 0x000ee20000300a00 */
[----:B------:R-:W-:-:S03]  /*2cf0*/  IMAD.MOV.U32 R13, RZ, RZ, R140 ;  /* 0x000000ffff0d7224 */ /* 0x000fc600078e008c */
[----:B------:R-:W3:Y:S01]  /*2d00*/  LDL.LU.64 R144, [R1+0x648] ;  /* 0x0006480001907983 */ /* 0x000ee20000300a00 */
[----:B------:R-:W-:Y:S01]  /*2d10*/  IMAD.MOV.U32 R15, RZ, RZ, R138 ;  /* 0x000000ffff0f7224 */ /* 0x000fe200078e008a */
[----:B------:R-:W-:Y:S01]  /*2d20*/  MOV R17, R136 ;  /* 0x0000008800117202 */ /* 0x000fe20000000f00 */
[----:B------:R-:W-:Y:S01]  /*2d30*/  IMAD.MOV.U32 R14, RZ, RZ, R139 ;  /* 0x000000ffff0e7224 */ /* 0x000fe200078e008b */
[----:B------:R-:W3:Y:S01]  /*2d40*/  LDL.LU.64 R142, [R1+0x640] ;  /* 0x00064000018e7983 */ /* 0x000ee20000300a00 */
        /* <DEDUP_REMOVED lines=131> */
[----:B-1----:R-:W-:Y:S02]  /*3580*/  IMAD.MOV.U32 R0, RZ, RZ, R48 ;  /* 0x000000ffff007224 */ /* 0x002fe400078e0030 */
[----:B------:R-:W-:Y:S01]  /*3590*/  IMAD.MOV.U32 R235, RZ, RZ, R49 ;  /* 0x000000ffffeb7224 */ /* 0x000fe200078e0031 */
[----:B------:R-:W3:Y:S04]  /*35a0*/  LDL.LU.64 R52, [R1+0x4d8] ;  /* 0x0004d80001347983 */ /* 0x000ee80000300a00 */
[----:B------:R-:W3:Y:S04]  /*35b0*/  LDL.LU.64 R50, [R1+0x4d0] ;  /* 0x0004d00001327983 */ /* 0x000ee80000300a00 */
[----:B------:R-:W3:Y:S04]  /*35c0*/  LDL.LU.64 R48, [R1+0x4c8] ;  /* 0x0004c80001307983 */ /* 0x000ee80000300a00 */
[----:B0-----:R-:W3:Y:S04]  /*35d0*/  LDL.LU.64 R46, [R1+0x4c0] ;  /* 0x0004c000012e7983 */ /* 0x001ee80000300a00 */
[----:B------:R-:W3:Y:S04]  /*35e0*/  LDL.LU.64 R44, [R1+0x4b8] ;  /* 0x0004b800012c7983 */ /* 0x000ee80000300a00 */
        /* <DEDUP_REMOVED lines=10> */
[----:B------:R-:W3:Y:S01]  /*3690*/  LDS.64 R152, [R152+UR26+0x30500] ;  /* 0x0305001a98987984 */ /* 0x000ee20008000a00 */
[----:B------:R-:W-:Y:S01]  /*36a0*/  UIADD3 UR12, UR24, 0x200, URZ ;  /* 0x00000200180c7890 */ /* 0x000fe2000fffe03f */
[----:B------:R-:W-:Y:S01]  /*36b0*/  UMOV UR13, 0x80000020 ;  /* 0x80000020000d7882 */ /* 0x000fe20000000000 */
[----:B---3--:R-:W-:-:S07]  /*36c0*/  WARPGROUP.ARRIVE ;  /* 0x00000000000079c5 */ /* 0x008fce0000000000 */
[----:B------:R-:W-:Y:S03]  /*36d0*/  HGMMA.SP.64x256x32.F32.BF16 R24, gdesc[UR12], R24, UP0, R152, 0x0, gsb0 ;  /* 0x0be098000c1879f0 */ /* 0x000fe6000b801a18 */
[----:B------:R-:W-:Y:S02]  /*36e0*/  WARPGROUP.DEPBAR.LE gsb0, 0x0 ;  /* 0x00008000000079c5 */ /* 0x000fe40000010000 */
        /* <DEDUP_REMOVED lines=64> */
[----:B0-----:R-:W3:Y:S04]  /*3af0*/  LDL.LU R24, [R1] ;  /* 0x0000000001187983 */ /* 0x001ee80000300800 */
[----:B------:R-:W3:Y:S04]  /*3b00*/  LDL.LU R25, [R1+0x4] ;  /* 0x0000040001197983 */ /* 0x000ee80000300800 */
        /* <DEDUP_REMOVED lines=21> */
[----:B------:R-:W3:Y:S01]  /*3c60*/  LDL.LU R47, [R1+0x5c] ;  /* 0x00005c00012f7983 */ /* 0x000ee20000300800 */
[----:B------:R-:W-:Y:S01]  /*3c70*/  IMAD.MOV.U32 R48, RZ, RZ, R0 ;  /* 0x000000ffff307224 */ /* 0x000fe200078e0000 */
[----:B------:R-:W-:Y:S01]  /*3c80*/  MOV R52, R232 ;  /* 0x000000e800347202 */ /* 0x000fe20000000f00 */
        /* <DEDUP_REMOVED lines=39> */
[----:B------:R-:W-:Y:S01]  /*3f00*/  UIADD3 UR12, UR24, 0x2, URZ ;  /* 0x00000002180c7890 */ /* 0x000fe2000fffe03f */
[----:B------:R-:W-:Y:S01]  /*3f10*/  IMAD.MOV.U32 R74, RZ, RZ, R210 ;  /* 0x000000ffff4a7224 */ /* 0x000fe200078e00d2 */
[----:B------:R-:W-:Y:S01]  /*3f20*/  UIADD3 UR14, UR25, 0x4, URZ ;  /* 0x00000004190e7890 */ /* 0x000fe2000fffe03f */
[----:B------:R-:W-:Y:S01]  /*3f30*/  IMAD.MOV.U32 R75, RZ, RZ, R209 ;  /* 0x000000ffff4b7224 */ /* 0x000fe200078e00d1 */
[----:B------:R-:W-:Y:S01]  /*3f40*/  UMOV UR13, 0x80000020 ;  /* 0x80000020000d7882 */ /* 0x000fe20000000000 */
[----:B------:R-:W-:Y:S01]  /*3f50*/  IMAD.MOV.U32 R76, RZ, RZ, R208 ;  /* 0x000000ffff4c7224 */ /* 0x000fe200078e00d0 */
[----:B------:R-:W-:Y:S01]  /*3f60*/  UMOV UR15, 0x40000040 ;  /* 0x40000040000f7882 */ /* 0x000fe20000000000 */
[----:B------:R-:W-:Y:S01]  /*3f70*/  IMAD.MOV.U32 R78, RZ, RZ, R206 ;  /* 0x000000ffff4e7224 */ /* 0x000fe200078e00ce */
[----:B------:R0:W5:Y:S01]  /*3f80*/  LDL.LU R0, [R1+0x460] ;  /* 0x0004600001007983 */ /* 0x0001620000300800 */
[----:B------:R-:W-:-:S02]  /*3f90*/  IMAD.MOV.U32 R79, RZ, RZ, R205 ;  /* 0x000000ffff4f7224 */ /* 0x000fc400078e00cd */
[----:B------:R-:W-:Y:S02]  /*3fa0*/  IMAD.MOV.U32 R80, RZ, RZ, R204 ;  /* 0x000000ffff507224 */ /* 0x000fe400078e00cc */
[----:B------:R-:W-:Y:S02]  /*3fb0*/  IMAD.MOV.U32 R81, RZ, RZ, R203 ;  /* 0x000000ffff517224 */ /* 0x000fe400078e00cb */
[----:B------:R-:W-:Y:S02]  /*3fc0*/  IMAD.MOV.U32 R83, RZ, RZ, R201 ;  /* 0x000000ffff537224 */ /* 0x000fe400078e00c9 */
[----:B------:R-:W-:Y:S02]  /*3fd0*/  IMAD.MOV.U32 R84, RZ, RZ, R200 ;  /* 0x000000ffff547224 */ /* 0x000fe400078e00c8 */
[----:B------:R-:W-:Y:S02]  /*3fe0*/  IMAD.MOV.U32 R85, RZ, RZ, R199 ;  /* 0x000000ffff557224 */ /* 0x000fe400078e00c7 */
        /* <DEDUP_REMOVED lines=52> */
[----:B------:R-:W-:-:S06]  /*4330*/  IMAD.MOV.U32 R151, RZ, RZ, R2 ;  /* 0x000000ffff977224 */ /* 0x000fcc00078e0002 */
[----:B---3--:R-:W-:-:S06]  /*4340*/  WARPGROUP.ARRIVE ;  /* 0x00000000000079c5 */ /* 0x008fcc0000000000 */
[----:B------:R-:W-:Y:S03]  /*4350*/  HGMMA.SP.64x256x32.F32.BF16 R24, gdesc[UR12], R24, R155, 0x0, gsb0 ;  /* 0x0be09b000c1879f0 */ /* 0x000fe60008001a18 */
        /* <DEDUP_REMOVED lines=65> */
[----:B-1----:R-:W3:Y:S04]  /*4770*/  LDL.LU.64 R150, [R1+0x458] ;  /* 0x0004580001967983 */ /* 0x002ee80000300a00 */
        /* <DEDUP_REMOVED lines=62> */
[----:B------:R-:W3:Y:S01]  /*4b60*/  LDL.LU.64 R24, [R1+0x260] ;  /* 0x0002600001187983 */ /* 0x000ee20000300a00 */
[----:B------:R-:W-:Y:S01]  /*4b70*/  UIADD3 UR12, UR24, 0x202, URZ ;  /* 0x00000202180c7890 */ /* 0x000fe2000fffe03f */
[----:B------:R-:W-:Y:S01]  /*4b80*/  UMOV UR13, 0x80000020 ;  /* 0x80000020000d7882 */ /* 0x000fe20000000000 */
[----:B---3--:R-:W-:-:S07]  /*4b90*/  WARPGROUP.ARRIVE ;  /* 0x00000000000079c5 */ /* 0x008fce0000000000 */
[----:B------:R-:W-:Y:S03]  /*4ba0*/  HGMMA.SP.64x256x32.F32.BF16 R24, gdesc[UR12], R24, R153, 0x0, gsb0 ;  /* 0x0be099000c1879f0 */ /* 0x000fe60008001a18 */
[----:B------:R-:W-:Y:S02]  /*4bb0*/  WARPGROUP.DEPBAR.LE gsb0, 0x0 ;  /* 0x00008000000079c5 */ /* 0x000fe40000010000 */
[----:B0-----:R-:W-:Y:S05]  /*4bc0*/  @!P2 BRA `(.L_x_22) ;  /* 0x000000000004a947 */ /* 0x001fea0003800000 */
[----:B------:R-:W-:Y:S01]  /*4bd0*/  BPT.TRAP 0x1 ;  /* 0x000000040000795c */ /* 0x000fe20000300000 */
.L_x_22:
[----:B------:R-:W3:Y:S01]  /*4be0*/  LDL R3, [R1+0x200] ;  /* 0x0002000001037983 */ /* 0x000ee20000100800 */
[----:B------:R-:W-:-:S05]  /*4bf0*/  VOTEU.ANY UP0, P0 ;  /* 0x00000000003f7886 */ /* 0x000fca0000000100 */
[----:B------:R-:W-:-:S04]  /*4c00*/  @UP0 ULEA UR12, UR23, UR26, 0x3 ;  /* 0x0000001a170c0291 */ /* 0x000fc8000f8e183f */
[----:B------:R-:W-:Y:S02]  /*4c10*/  @UP0 UIADD3 UR12, UR12, 0x20, URZ ;  /* 0x000000200c0c0890 */ /* 0x000fe4000fffe03f */
[----:B------:R-:W-:-:S04]  /*4c20*/  UISETP.GT.U32.AND UP0, UPT, UR6, 0x1, UPT ;  /* 0x000000010600788c */ /* 0x000fc8000bf04070 */
[----:B------:R-:W-:Y:S02]  /*4c30*/  MOV R2, UR12 ;  /* 0x0000000c00027c02 */ /* 0x000fe40008000f00 */
[----:B------:R-:W-:Y:S02]  /*4c40*/  PLOP3.LUT P1, PT, PT, PT, UP0, 0x80, 0x0 ;  /* 0x000000000000781c */ /* 0x000fe40003f2f008 */
[----:B---3--:R-:W-:-:S04]  /*4c50*/  @P0 PRMT R2, R3, 0x654, R2 ;  /* 0x0000065403020816 */ /* 0x008fc80000000002 */
[----:B------:R0:W-:Y:S07]  /*4c60*/  @P0 SYNCS.ARRIVE.TRANS64.RED.A1T0 RZ, [R2+URZ], RZ ;  /* 0x000000ff02ff09a7 */ /* 0x0001ee000810043f */
[----:B------:R-:W-:Y:S05]  /*4c70*/  @P1 BRA `(.L_x_23) ;  /* 0x0000000000041947 */ /* 0x000fea0003800000 */
[----:B------:R-:W-:Y:S01]  /*4c80*/  BPT.TRAP 0x1 ;  /* 0x000000040000795c */ /* 0x000fe20000300000 */
.L_x_23:
[----:B------:R-:W-:Y:S02]  /*4c90*/  UISETP.GT.AND UP3, UPT, UR11, 0x1, UPT ;  /* 0x000000010b00788c */ /* 0x000fe4000bf64270 */
[----:B------:R-:W-:Y:S02]  /*4ca0*/  UIADD3 UR22, UR22, 0x1, URZ ;  /* 0x0000000116167890 */ /* 0x000fe4000fffe03f */
[----:B------:R-:W-:Y:S02]  /*4cb0*/  UIADD3 UR23, UR23, 0x1, URZ ;  /* 0x0000000117177890 */ /* 0x000fe4000fffe03f */
[----:B------:R-:W-:Y:S01]  /*4cc0*/  PLOP3.LUT P1, PT, PT, PT, UP3, 0x80, 0x0 ;  /* 0x000000000000781c */ /* 0x000fe20003f2f038 */
[----:B------:R-:W-:Y:S02]  /*4cd0*/  UISETP.NE.AND UP0, UPT, UR22, 0x4, UPT ;  /* 0x000000041600788c */ /* 0x000fe4000bf05270 */
[----:B------:R-:W-:Y:S02]  /*4ce0*/  UISETP.NE.AND UP1, UPT, UR23, 0x4, UPT ;  /* 0x000000041700788c */ /* 0x000fe4000bf25270 */
[----:B------:R-:W-:-:S02]  /*4cf0*/  USEL UR12, URZ, 0x1, UP0 ;  /* 0x000000013f0c7887 */ /* 0x000fc40008000000 */
[----:B------:R-:W-:Y:S02]  /*4d00*/  USEL UR22, UR22, URZ, UP0 ;  /* 0x0000003f16167287 */ /* 0x000fe40008000000 */
[----:B------:R-:W-:Y:S02]  /*4d10*/  UIADD3 UR11, UR11, -0x1, URZ ;  /* 0xffffffff0b0b7890 */ /* 0x000fe4000fffe03f */
[----:B------:R-:W-:Y:S01]  /*4d20*/  USEL UR23, UR23, URZ, UP1 ;  /* 0x0000003f17177287 */ /* 0x000fe20008800000 */
[----:B-----5:R-:W-:Y:S01]  /*4d30*/  LOP3.LUT R0, R0, UR12, RZ, 0x3c, !PT ;  /* 0x0000000c00007c12 */ /* 0x020fe2000f8e3cff */
[----:B------:R-:W-:Y:S01]  /*4d40*/  UPLOP3.LUT UP0, UPT, UPT, UPT, UPT, 0x80, 0x0 ;  /* 0x000000000000789c */ /* 0x000fe20003f0f070 */
[----:B------:R-:W-:Y:S10]  /*4d50*/  @P1 BRA `(.L_x_24) ;  /* 0xffffffd000dc1947 */ /* 0x000ff4000383ffff */
.L_x_17:
[----:B------:R-:W1:Y:S01]  /*4d60*/  S2R R5, SR_TID.X ;  /* 0x0000000000057919 */ /* 0x000e620000002100 */
[----:B------:R-:W-:Y:S02]  /*4d70*/  USHF.L.U32 UR11, UR10, 0x8, URZ ;  /* 0x000000080a0b7899 */ /* 0x000fe4000800063f */
[----:B------:R-:W-:Y:S01]  /*4d80*/  USHF.R.S32.HI UR12, URZ, 0x1f, UR8 ;  /* 0x0000001f3f0c7899 */ /* 0x000fe20008011408 */
[----:B------:R-:W3:Y:S01]  /*4d90*/  S2R R4, SR_TID.X ;  /* 0x0000000000047919 */ /* 0x000ee20000002100 */
[----:B------:R-:W-:Y:S01]  /*4da0*/  ULDC.64 UR14, c[0x0][0x6d0] ;  /* 0x0001b400000e7ab9 */ /* 0x000fe20000000a00 */
[----:B------:R-:W-:Y:S01]  /*4db0*/  USHF.L.U32 UR13, UR9, 0x8, URZ ;  /* 0x00000008090d7899 */ /* 0x000fe2000800063f */
[----:B------:R-:W-:Y:S01]  /*4dc0*/  IMAD.U32 R12, RZ, RZ, UR14 ;  /* 0x0000000eff0c7e24 */ /* 0x000fe2000f8e00ff */
[----:B------:R-:W-:Y:S02]  /*4dd0*/  UIMAD UR10, UR12, UR14, URZ ;  /* 0x0000000e0c0a72a4 */ /* 0x000fe4000f8e023f */
[----:B------:R-:W-:-:S02]  /*4de0*/  UIADD3 UR5, UR7, UR5, URZ ;  /* 0x0000000507057290 */ /* 0x000fc4000fffe03f */
[----:B------:R-:W-:Y:S01]  /*4df0*/  UIMAD UR10, UR8, UR15, UR10 ;  /* 0x0000000f080a72a4 */ /* 0x000fe2000f8e020a */
[----:B------:R-:W-:Y:S02]  /*4e00*/  ULDC UR14, c[0x0][0x284] ;  /* 0x0000a100000e7ab9 */ /* 0x000fe40000000800 */
[----:B------:R-:W-:Y:S01]  /*4e10*/  ULDC UR15, c[0x0][0x288] ;  /* 0x0000a200000f7ab9 */ /* 0x000fe20000000800 */
[----:B------:R-:W-:Y:S01]  /*4e20*/  IMAD.U32 R231, RZ, RZ, UR14 ;  /* 0x0000000effe77e24 */ /* 0x000fe2000f8e00ff */
[----:B------:R-:W-:Y:S02]  /*4e30*/  UISETP.GE.AND UP1, UPT, UR13, UR15, UPT ;  /* 0x0000000f0d00728c */ /* 0x000fe4000bf26270 */
[----:B------:R-:W-:Y:S02]  /*4e40*/  UISETP.GT.U32.AND UP0, UPT, UR5, 0x3, UPT ;  /* 0x000000030500788c */ /* 0x000fe4000bf04070 */
[----:B------:R-:W-:Y:S02]  /*4e50*/  UISETP.GE.OR UP1, UPT, UR11, UR14, UP1 ;  /* 0x0000000e0b00728c */ /* 0x000fe40008f26670 */
[----:B------:R-:W-:-:S04]  /*4e60*/  UISETP.LT.U32.AND UP0, UPT, UR7, 0x4, UP0 ;  /* 0x000000040700788c */ /* 0x000fc80008701070 */
[----:B------:R-:W-:Y:S02]  /*4e70*/  PLOP3.LUT P1, PT, PT, PT, UP1, 0x80, 0x0 ;  /* 0x000000000000781c */ /* 0x000fe40003f2f018 */
[----:B-1----:R-:W-:Y:S02]  /*4e80*/  LOP3.LUT R3, R5, 0x60, RZ, 0xc0, !PT ;  /* 0x0000006005037812 */ /* 0x002fe400078ec0ff */
[----:B0-----:R-:W-:Y:S02]  /*4e90*/  SHF.R.U32.HI R2, RZ, 0x2, R5 ;  /* 0x00000002ff027819 */ /* 0x001fe40000011605 */
[----:B------:R-:W-:Y:S02]  /*4ea0*/  SHF.R.U32.HI R3, RZ, 0x5, R3 ;  /* 0x00000005ff037819 */ /* 0x000fe40000011603 */
[----:B------:R-:W-:Y:S02]  /*4eb0*/  LOP3.LUT R2, R2, 0x7, RZ, 0xc0, !PT ;  /* 0x0000000702027812 */ /* 0x000fe400078ec0ff */
[----:B---3--:R-:W-:Y:S01]  /*4ec0*/  SHF.R.U32.HI R4, RZ, 0x7, R4 ;  /* 0x00000007ff047819 */ /* 0x008fe20000011604 */
[----:B------:R-:W-:-:S02]  /*4ed0*/  IMAD.SHL.U32 R0, R3, 0x10, RZ ;  /* 0x0000001003007824 */ /* 0x000fc400078e00ff */
[----:B------:R-:W-:-:S03]  /*4ee0*/  IMAD R3, R3, -0x10, -R2 ;  /* 0xfffffff003037824 */ /* 0x000fc600078e0a02 */
[----:B------:R-:W-:Y:S02]  /*4ef0*/  LOP3.LUT R0, R0, 0xfffffff0, R2, 0xe2, !PT ;  /* 0xfffffff000007812 */ /* 0x000fe400078ee202 */
[----:B------:R-:W-:-:S04]  /*4f00*/  SHF.R.U32.HI R2, RZ, 0x1, R5 ;  /* 0x00000001ff027819 */ /* 0x000fc80000011605 */
[----:B------:R-:W-:Y:S02]  /*4f10*/  LOP3.LUT R2, R0, 0x40, R2, 0xf8, !PT ;  /* 0x0000004000027812 */ /* 0x000fe400078ef802 */
[----:B------:R-:W-:Y:S02]  /*4f20*/  LOP3.LUT R0, R4, 0x1, RZ, 0xc0, !PT ;  /* 0x0000000104007812 */ /* 0x000fe400078ec0ff */
[----:B------:R-:W-:Y:S02]  /*4f30*/  LOP3.LUT R2, R2, UR11, RZ, 0xfc, !PT ;  /* 0x0000000b02027c12 */ /* 0x000fe4000f8efcff */
[----:B------:R-:W-:Y:S01]  /*4f40*/  MOV R4, 0xfffffffe ;  /* 0xfffffffe00047802 */ /* 0x000fe20000000f00 */
[----:B------:R-:W-:Y:S01]  /*4f50*/  IMAD R0, R0, -0x40, R3 ;  /* 0xffffffc000007824 */ /* 0x000fe200078e0203 */
[----:B------:R-:W-:-:S04]  /*4f60*/  SHF.R.S32.HI R3, RZ, 0x1f, R2 ;  /* 0x0000001fff037819 */ /* 0x000fc80000011402 */
[----:B------:R-:W-:Y:S01]  /*4f70*/  IADD3 R231, R231, -UR11, R0 ;  /* 0x8000000be7e77c10 */ /* 0x000fe2000fffe000 */
[----:B------:R-:W-:Y:S01]  /*4f80*/  IMAD.WIDE.U32 R12, R12, UR8, R2 ;  /* 0x000000080c0c7c25 */ /* 0x000fe2000f8e0002 */
[----:B------:R-:W-:Y:S01]  /*4f90*/  LOP3.LUT R0, R5, 0x3, RZ, 0xc0, !PT ;  /* 0x0000000305007812 */ /* 0x000fe200078ec0ff */
[----:B------:R-:W-:Y:S02]  /*4fa0*/  USEL UR11, URZ, 0x1, !UP0 ;  /* 0x000000013f0b7887 */ /* 0x000fe4000c000000 */
[----:B------:R-:W-:Y:S01]  /*4fb0*/  VIADD R13, R13, UR10 ;  /* 0x0000000a0d0d7c36 */ /* 0x000fe20008000000 */
[----:B------:R-:W-:Y:S01]  /*4fc0*/  USHF.R.U32.HI UR10, URZ, 0x2, UR5 ;  /* 0x000000023f0a7899 */ /* 0x000fe20008011605 */
[----:B------:R-:W-:Y:S01]  /*4fd0*/  IMAD R0, R0, R4, UR15 ;  /* 0x0000000f00007e24 */ /* 0x000fe2000f8e0204 */
[----:B------:R-:W-:Y:S02]  /*4fe0*/  ULOP3.LUT UR5, UR5, 0x3, URZ, 0xc0, !UPT ;  /* 0x0000000305057892 */ /* 0x000fe4000f8ec03f */
[----:B------:R-:W-:Y:S01]  /*4ff0*/  ULOP3.LUT UR10, UR10, 0x1, URZ, 0xc0, !UPT ;  /* 0x000000010a0a7892 */ /* 0x000fe2000f8ec03f */
[----:B------:R-:W-:-:S03]  /*5000*/  VIADD R0, R0, -UR13 ;  /* 0x8000000d00007c36 */ /* 0x000fc60008000000 */
[----:B------:R-:W-:-:S04]  /*5010*/  UISETP.NE.U32.AND UP3, UPT, UR10, 0x1, UPT ;  /* 0x000000010a00788c */ /* 0x000fc8000bf65070 */
[----:B------:R-:W-:-:S04]  /*5020*/  UISETP.GT.U32.AND UP3, UPT, UR7, 0x3, !UP3 ;  /* 0x000000030700788c */ /* 0x000fc8000df64070 */
[----:B------:R-:W-:-:S04]  /*5030*/  USEL UR10, URZ, 0x1, !UP3 ;  /* 0x000000013f0a7887 */ /* 0x000fc8000d800000 */
[----:B------:R-:W-:Y:S01]  /*5040*/  ULOP3.LUT UR4, UR10, UR4, UR11, 0x96, !UPT ;  /* 0x000000040a047292 */ /* 0x000fe2000f8e960b */
[----:B------:R-:W-:Y:S11]  /*5050*/  @P1 BRA `(.L_x_25) ;  /* 0x0000012800141947 */ /* 0x000ff60003800000 */
[----:B------:R-:W-:Y:S01]  /*5060*/  UIMAD.WIDE UR10, UR9, 0x100, URZ ;  /* 0x00000100090a78a5 */ /* 0x000fe2000f8e023f */
[----:B------:R-:W-:Y:S01]  /*5070*/  IMAD.SHL.U32 R4, R5, 0x2, RZ ;  /* 0x0000000205047824 */ /* 0x000fe200078e00ff */
[----:B------:R-:W-:Y:S01]  /*5080*/  FSETP.NEU.AND P3, PT, RZ, UR19, PT ;  /* 0x00000013ff007c0b */ /* 0x000fe2000bf6d000 */
[----:B------:R-:W-:Y:S01]  /*5090*/  ULDC.64 UR26, c[0x0][0x6c8] ;  /* 0x0001b200001a7ab9 */ /* 0x000fe20000000a00 */
[----:B------:R-:W-:Y:S01]  /*50a0*/  ISETP.GT.AND P1, PT, R231, RZ, PT ;  /* 0x000000ffe700720c */ /* 0x000fe20003f24270 */
[----:B------:R-:W-:Y:S01]  /*50b0*/  UIMAD UR9, UR11, UR26, URZ ;  /* 0x0000001a0b0972a4 */ /* 0x000fe2000f8e023f */
[----:B------:R-:W-:Y:S01]  /*50c0*/  IMAD.U32 R8, RZ, RZ, UR10 ;  /* 0x0000000aff087e24 */ /* 0x000fe2000f8e00ff */
[----:B------:R-:W-:Y:S01]  /*50d0*/  BSSY B0, `(.L_x_25) ;  /* 0x000127d000007945 */ /* 0x000fe20003800000 */
[----:B------:R-:W-:Y:S01]  /*50e0*/  IMAD.U32 R18, RZ, RZ, UR27 ;  /* 0x0000001bff127e24 */ /* 0x000fe2000f8e00ff */
[----:B------:R-:W-:Y:S02]  /*50f0*/  ISETP.GT.AND P2, PT, R0, RZ, P1 ;  /* 0x000000ff0000720c */ /* 0x000fe40000f44270 */
[----:B------:R-:W-:-:S05]  /*5100*/  LOP3.LUT R8, R8, 0x6, R4, 0xf8, !PT ;  /* 0x0000000608087812 */ /* 0x000fca00078ef804 */
[----:B------:R-:W-:-:S04]  /*5110*/  IMAD.WIDE.U32 R12, R8, UR26, R12 ;  /* 0x0000001a080c7c25 */ /* 0x000fc8000f8e000c */
[----:B------:R-:W-:-:S05]  /*5120*/  IMAD R18, R8, R18, UR9 ;  /* 0x0000000908127e24 */ /* 0x000fca000f8e0212 */
[----:B------:R-:W-:Y:S01]  /*5130*/  IADD3 R18, R13, R18, RZ ;  /* 0x000000120d127210 */ /* 0x000fe20007ffe0ff */
[----:B------:R-:W-:Y:S06]  /*5140*/  @!P3 BRA `(.L_x_26) ;  /* 0x000000d80088b947 */ /* 0x000fec0003800000 */
[----:B------:R-:W-:Y:S01]  /*5150*/  ULDC.64 UR14, c[0x0][0x6b8] ;  /* 0x0001ae00000e7ab9 */ /* 0x000fe20000000a00 */
[----:B------:R-:W-:Y:S01]  /*5160*/  ULDC.64 UR24, c[0x0][0x6b0] ;  /* 0x0001ac0000187ab9 */ /* 0x000fe20000000a00 */
[----:B------:R-:W-:Y:S02]  /*5170*/  UIMAD UR10, UR12, UR14, URZ ;  /* 0x0000000e0c0a72a4 */ /* 0x000fe4000f8e023f */
[----:B------:R-:W-:Y:S01]  /*5180*/  IMAD.U32 R10, RZ, RZ, UR14 ;  /* 0x0000000eff0a7e24 */ /* 0x000fe2000f8e00ff */
[----:B------:R-:W-:Y:S01]  /*5190*/  UIMAD UR11, UR11, UR24, URZ ;  /* 0x000000180b0b72a4 */ /* 0x000fe2000f8e023f */
[----:B------:R-:W3:Y:S01]  /*51a0*/  LDL.LU R19, [R1] ;  /* 0x0000000001137983 */ /* 0x000ee20000300800 */
[----:B------:R-:W-:Y:S02]  /*51b0*/  UIMAD UR10, UR8, UR15, UR10 ;  /* 0x0000000f080a72a4 */ /* 0x000fe4000f8e020a */
[----:B------:R-:W-:Y:S01]  /*51c0*/  IMAD.WIDE.U32 R6, R10, UR8, R2 ;  /* 0x000000080a067c25 */ /* 0x000fe2000f8e0002 */
[----:B------:R-:W-:Y:S01]  /*51d0*/  ULDC.64 UR22, c[0x0][0x6a8] ;  /* 0x0001aa0000167ab9 */ /* 0x000fe20000000a00 */
[----:B------:R-:W-:Y:S01]  /*51e0*/  ULDC.64 UR12, c[0x0][0x6c0] ;  /* 0x0001b000000c7ab9 */ /* 0x000fe20000000a00 */
[----:B------:R-:W-:Y:S01]  /*51f0*/  ISETP.GT.AND P4, PT, R0, 0x1, P1 ;  /* 0x000000010000780c */ /* 0x000fe20000f84270 */
[----:B------:R-:W-:Y:S01]  /*5200*/  IMAD.U32 R9, RZ, RZ, UR25 ;  /* 0x00000019ff097e24 */ /* 0x000fe2000f8e00ff */
[----:B------:R-:W4:Y:S01]  /*5210*/  LDL.LU R21, [R1+0x4] ;  /* 0x0000040001157983 */ /* 0x000f220000300800 */
[----:B------:R-:W-:-:S02]  /*5220*/  VIADD R5, R7, UR10 ;  /* 0x0000000a07057c36 */ /* 0x000fc40008000000 */
[----:B------:R-:W-:Y:S02]  /*5230*/  IMAD.MOV.U32 R4, RZ, RZ, R6 ;  /* 0x000000ffff047224 */ /* 0x000fe400078e0006 */
[C---:B------:R-:W-:Y:S02]  /*5240*/  IMAD R9, R8.reuse, R9, UR11 ;  /* 0x0000000b08097e24 */ /* 0x040fe4000f8e0209 */
[----:B------:R-:W-:-:S05]  /*5250*/  IMAD.WIDE.U32 R14, R8, UR24, R4 ;  /* 0x00000018080e7c25 */ /* 0x000fca000f8e0004 */
[----:B------:R-:W-:Y:S02]  /*5260*/  IADD3 R11, R15, R9, RZ ;  /* 0x000000090f0b7210 */ /* 0x000fe40007ffe0ff */
[----:B------:R-:W-:-:S04]  /*5270*/  LEA R16, P3, R14, UR22, 0x2 ;  /* 0x000000160e107c11 */ /* 0x000fc8000f8610ff */
[----:B------:R-:W-:-:S05]  /*5280*/  LEA.HI.X R17, R14, UR23, R11, 0x2, P3 ;  /* 0x000000170e117c11 */ /* 0x000fca00098f140b */
[----:B------:R0:W5:Y:S01]  /*5290*/  @P2 LDG.E.LTC128B R11, desc[UR16][R16.64] ;  /* 0x00000010100b2981 */ /* 0x000162000c1e1920 */
[----:B------:R-:W-:-:S04]  /*52a0*/  LEA R14, P3, R12, UR12, 0x2 ;  /* 0x0000000c0c0e7c11 */ /* 0x000fc8000f8610ff */
[----:B------:R-:W-:Y:S01]  /*52b0*/  LEA.HI.X R15, R12, UR13, R18, 0x2, P3 ;  /* 0x0000000d0c0f7c11 */ /* 0x000fe200098f1412 */
[----:B------:R-:W-:Y:S01]  /*52c0*/  ULDC.64 UR12, c[0x0][0x6b0] ;  /* 0x0001ac00000c7ab9 */ /* 0x000fe20000000a00 */
[----:B0-----:R-:W-:-:S04]  /*52d0*/  IMAD.U32 R16, RZ, RZ, UR24 ;  /* 0x00000018ff107e24 */ /* 0x001fc8000f8e00ff */
[----:B------:R-:W-:-:S04]  /*52e0*/  IMAD.WIDE.U32 R16, R8, R16, UR12 ;  /* 0x0000000c08107e25 */ /* 0x000fc8000f8e0010 */
[----:B------:R-:W-:Y:S01]  /*52f0*/  IMAD.IADD R20, R9, 0x1, R17 ;  /* 0x0000000109147824 */ /* 0x000fe200078e0211 */
[----:B------:R-:W-:-:S05]  /*5300*/  IADD3 R13, P3, R6, R16, RZ ;  /* 0x00000010060d7210 */ /* 0x000fca0007f7e0ff */
[----:B------:R-:W-:Y:S02]  /*5310*/  IMAD.X R18, R20, 0x1, R5, P3 ;  /* 0x0000000114127824 */ /* 0x000fe400018e0605 */
[----:B-----5:R-:W-:-:S04]  /*5320*/  FMUL R12, R11, UR19 ;  /* 0x000000130b0c7c20 */ /* 0x020fc80008400000 */
[----:B---3--:R-:W-:Y:S01]  /*5330*/  FFMA R19, R19, UR18, R12 ;  /* 0x0000001213137c23 */ /* 0x008fe2000800000c */
[----:B------:R-:W-:-:S04]  /*5340*/  LEA R12, P3, R13, UR22, 0x2 ;  /* 0x000000160d0c7c11 */ /* 0x000fc8000f8610ff */
[----:B------:R-:W-:Y:S01]  /*5350*/  LEA.HI.X R13, R13, UR23, R18, 0x2, P3 ;  /* 0x000000170d0d7c11 */ /* 0x000fe200098f1412 */
[----:B------:R-:W-:Y:S04]  /*5360*/  @P2 STG.E desc[UR16][R14.64], R19 ;  /* 0x000000130e002986 */ /* 0x000fe8000c101910 */
[----:B------:R0:W3:Y:S01]  /*5370*/  @P4 LDG.E.LTC128B R11, desc[UR16][R12.64] ;  /* 0x000000100c0b4981 */ /* 0x0000e2000c1e1920 */
[----:B------:R-:W-:Y:S01]  /*5380*/  USHF.L.U64.HI UR9, UR26, 0x2, UR27 ;  /* 0x000000021a097899 */ /* 0x000fe2000801021b */
[----:B------:R-:W-:Y:S01]  /*5390*/  BSSY B1, `(.L_x_27) ;  /* 0x0000015000017945 */ /* 0x000fe20003800000 */
[----:B0-----:R-:W-:-:S05]  /*53a0*/  IMAD.U32 R12, RZ, RZ, UR26 ;  /* 0x0000001aff0c7e24 */ /* 0x001fca000f8e00ff */
[----:B------:R-:W-:-:S04]  /*53b0*/  LEA R12, P2, R12, R14, 0x2 ;  /* 0x0000000e0c0c7211 */ /* 0x000fc800078410ff */
[----:B------:R-:W-:Y:S01]  /*53c0*/  IADD3.X R13, R15, UR9, RZ, P2, !PT ;  /* 0x000000090f0d7c10 */ /* 0x000fe200097fe4ff */
[----:B---3--:R-:W-:-:S04]  /*53d0*/  FMUL R18, R11, UR19 ;  /* 0x000000130b127c20 */ /* 0x008fc80008400000 */
[----:B----4-:R-:W-:-:S05]  /*53e0*/  FFMA R18, R21, UR18, R18 ;  /* 0x0000001215127c23 */ /* 0x010fca0008000012 */
[----:B------:R0:W-:Y:S02]  /*53f0*/  @P4 STG.E desc[UR16][R12.64], R18 ;  /* 0x000000120c004986 */ /* 0x0001e4000c101910 */
[----:B0-----:R-:W-:-:S05]  /*5400*/  IMAD.WIDE.U32 R18, R8, UR24, R2 ;  /* 0x0000001808127c25 */ /* 0x001fca000f8e0002 */
[----:B------:R-:W-:-:S03]  /*5410*/  IADD3 R19, R9, R19, RZ ;  /* 0x0000001309137210 */ /* 0x000fc60007ffe0ff */
[----:B------:R-:W-:-:S04]  /*5420*/  IMAD.WIDE.U32 R18, R10, UR8, R18 ;  /* 0x000000080a127c25 */ /* 0x000fc8000f8e0012 */
[----:B------:R-:W-:Y:S01]  /*5430*/  VIADD R19, R19, UR10 ;  /* 0x0000000a13137c36 */ /* 0x000fe20008000000 */
[----:B------:R-:W-:-:S04]  /*5440*/  LEA R22, P2, R18, UR22, 0x2 ;  /* 0x0000001612167c11 */ /* 0x000fc8000f8410ff */
[----:B------:R-:W-:Y:S02]  /*5450*/  LEA.HI.X R23, R18, UR23, R19, 0x2, P2 ;  /* 0x0000001712177c11 */ /* 0x000fe400090f1413 */
[----:B------:R-:W-:Y:S02]  /*5460*/  ISETP.GT.AND P2, PT, R231, 0x8, PT ;  /* 0x00000008e700780c */ /* 0x000fe40003f44270 */
[----:B------:R-:W-:Y:S01]  /*5470*/  IADD3 R18, P3, R2, R16, RZ ;  /* 0x0000001002127210 */ /* 0x000fe20007f7e0ff */
[----:B------:R0:W-:Y:S01]  /*5480*/  STL.64 [R1+0x258], R22 ;  /* 0x0002581601007387 */ /* 0x0001e20000100a00 */
[----:B------:R-:W-:-:S03]  /*5490*/  ISETP.GT.AND P4, PT, R0, RZ, P2 ;  /* 0x000000ff0000720c */ /* 0x000fc60001784270 */
[----:B------:R-:W-:Y:S02]  /*54a0*/  IMAD.X R19, R3, 0x1, R20, P3 ;  /* 0x0000000103137824 */ /* 0x000fe400018e0614 */
[----:B------:R-:W-:-:S08]  /*54b0*/  IMAD.WIDE.U32 R18, R10, UR8, R18 ;  /* 0x000000080a127c25 */ /* 0x000fd0000f8e0012 */
[----:B0-----:R-:W-:Y:S05]  /*54c0*/  @!P4 BRA `(.L_x_28) ;  /* 0x000000000004c947 */ /* 0x001fea0003800000 */
[----:B------:R0:W5:Y:S02]  /*54d0*/  LDG.E.LTC128B R11, desc[UR16][R22.64+0x20] ;  /* 0x00002010160b7981 */ /* 0x000164000c1e1920 */
.L_x_28:
[----:B------:R-:W-:Y:S05]  /*54e0*/  BSYNC B1 ;  /* 0x0000000000017941 */ /* 0x000fea0003800000 */
.L_x_27:
[----:B------:R-:W0:Y:S01]  /*54f0*/  LDL.LU R21, [R1+0x8] ;  /* 0x0000080001157983 */ /* 0x000e220000300800 */
[----:B-----5:R-:W-:Y:S01]  /*5500*/  FMUL R17, R11, UR19 ;  /* 0x000000130b117c20 */ /* 0x020fe20008400000 */
[----:B------:R-:W-:Y:S01]  /*5510*/  LEA R152, P3, R18, UR22, 0x2 ;  /* 0x0000001612987c11 */ /* 0x000fe2000f8610ff */
[----:B------:R-:W-:Y:S01]  /*5520*/  UIMAD UR9, UR25, 0x7, URZ ;  /* 0x00000007190978a4 */ /* 0x000fe2000f8e023f */
[----:B------:R-:W-:Y:S01]  /*5530*/  ISETP.GT.AND P5, PT, R0, 0x1, P2 ;  /* 0x000000010000780c */ /* 0x000fe200017a4270 */
[----:B------:R-:W-:Y:S01]  /*5540*/  BSSY B1, `(.L_x_29) ;  /* 0x000000c000017945 */ /* 0x000fe20003800000 */
[----:B0-----:R-:W-:Y:S01]  /*5550*/  FFMA R22, R21, UR18, R17 ;  /* 0x0000001215167c23 */ /* 0x001fe20008000011 */
[----:B------:R-:W-:Y:S02]  /*5560*/  VIADD R17, R19, UR10 ;  /* 0x0000000a13117c36 */ /* 0x000fe40008000000 */
[----:B------:R-:W-:Y:S01]  /*5570*/  IMAD.MOV.U32 R21, RZ, RZ, R20 ;  /* 0x000000ffff157224 */ /* 0x000fe200078e0014 */
[----:B------:R-:W-:Y:S01]  /*5580*/  MOV R20, R16 ;  /* 0x0000001000147202 */ /* 0x000fe20000000f00 */
[----:B------:R0:W-:Y:S01]  /*5590*/  @P4 STG.E desc[UR16][R14.64+0x20], R22 ;  /* 0x000020160e004986 */ /* 0x0001e2000c101910 */
[----:B------:R-:W-:Y:S01]  /*55a0*/  LEA.HI.X R153, R18, UR23, R17, 0x2, P3 ;  /* 0x0000001712997c11 */ /* 0x000fe200098f1411 */
[----:B------:R-:W-:-:S04]  /*55b0*/  IMAD.U32 R16, RZ, RZ, UR24 ;  /* 0x00000018ff107e24 */ /* 0x000fc8000f8e00ff */
[----:B------:R0:W-:Y:S01]  /*55c0*/  STL.64 [R1+0x250], R152 ;  /* 0x0002509801007387 */ /* 0x0001e20000100a00 */
[----:B------:R-:W-:Y:S01]  /*55d0*/  IMAD.WIDE.U32 R20, R16, 0x7, R20 ;  /* 0x0000000710147825 */ /* 0x000fe200078e0014 */
[----:B------:R-:W-:Y:S06]  /*55e0*/  @!P5 BRA `(.L_x_30) ;  /* 0x000000000004d947 */ /* 0x000fec0003800000 */
[----:B------:R1:W5:Y:S02]  /*55f0*/  LDG.E.LTC128B R11, desc[UR16][R152.64+0x20] ;  /* 0x00002010980b7981 */ /* 0x000364000c1e1920 */
.L_x_30:
[----:B------:R-:W-:Y:S05]  /*5600*/  BSYNC B1 ;  /* 0x0000000000017941 */ /* 0x000fea0003800000 */
.L_x_29:
[----:B------:R-:W3:Y:S01]  /*5610*/  LDL.LU R17, [R1+0xc] ;  /* 0x00000c0001117983 */ /* 0x000ee20000300800 */
[----:B-----5:R-:W-:Y:S01]  /*5620*/  FMUL R16, R11, UR19 ;  /* 0x000000130b107c20 */ /* 0x020fe20008400000 */
[----:B------:R-:W-:Y:S01]  /*5630*/  VIADD R21, R21, UR9 ;  /* 0x0000000915157c36 */ /* 0x000fe20008000000 */
[----:B------:R-:W-:Y:S01]  /*5640*/  ISETP.GT.AND P3, PT, R0, 0x8, P1 ;  /* 0x000000080000780c */ /* 0x000fe20000f64270 */
[----:B01----:R-:W4:Y:S01]  /*5650*/  LDL.LU R152, [R1+0x10] ;  /* 0x0000100001987983 */ /* 0x003f220000300800 */
[----:B------:R-:W-:-:S03]  /*5660*/  UIMAD UR28, UR27, 0x1c, URZ ;  /* 0x0000001c1b1c78a4 */ /* 0x000fc6000f8e023f */
[----:B------:R-:W2:Y:S01]  /*5670*/  LDL.LU R23, [R1+0x14] ;  /* 0x0000140001177983 */ /* 0x000ea20000300800 */
[----:B---3--:R-:W-:Y:S01]  /*5680*/  FFMA R19, R17, UR18, R16 ;  /* 0x0000001211137c23 */ /* 0x008fe20008000010 */
[----:B------:R-:W-:-:S04]  /*5690*/  IADD3 R17, P4, R6, R20, RZ ;  /* 0x0000001406117210 */ /* 0x000fc80007f9e0ff */
[----:B------:R0:W-:Y:S01]  /*56a0*/  @P5 STG.E desc[UR16][R12.64+0x20], R19 ;  /* 0x000020130c005986 */ /* 0x0001e2000c101910 */
[----:B------:R-:W-:Y:S01]  /*56b0*/  IMAD.X R18, R21, 0x1, R5, P4 ;  /* 0x0000000115127824 */ /* 0x000fe200020e0605 */
[----:B------:R-:W-:-:S04]  /*56c0*/  LEA R16, P4, R17, UR22, 0x2 ;  /* 0x0000001611107c11 */ /* 0x000fc8000f8810ff */
[----:B------:R-:W-:-:S05]  /*56d0*/  LEA.HI.X R17, R17, UR23, R18, 0x2, P4 ;  /* 0x0000001711117c11 */ /* 0x000fca000a0f1412 */
[----:B------:R1:W3:Y:S01]  /*56e0*/  @P3 LDG.E.LTC128B R11, desc[UR16][R16.64] ;  /* 0x00000010100b3981 */ /* 0x0002e2000c1e1920 */
[----:B------:R-:W-:Y:S01]  /*56f0*/  IADD3 R20, P4, R20, UR24, RZ ;  /* 0x0000001814147c10 */ /* 0x000fe2000ff9e0ff */
[----:B------:R-:W-:-:S03]  /*5700*/  IMAD.U32 R18, RZ, RZ, UR26 ;  /* 0x0000001aff127e24 */ /* 0x000fc6000f8e00ff */
[----:B------:R-:W-:Y:S01]  /*5710*/  IADD3.X R21, R21, UR25, RZ, P4, !PT ;  /* 0x0000001915157c10 */ /* 0x000fe2000a7fe4ff */
[----:B0-----:R-:W-:Y:S01]  /*5720*/  IMAD.WIDE.U32 R18, R18, 0x1c, R12 ;  /* 0x0000001c12127825 */ /* 0x001fe200078e000c */
[----:B-1----:R-:W-:-:S03]  /*5730*/  IADD3 R17, P4, R20, R6, RZ ;  /* 0x0000000614117210 */ /* 0x002fc60007f9e0ff */
[----:B------:R-:W-:Y:S01]  /*5740*/  VIADD R19, R19, UR28 ;  /* 0x0000001c13137c36 */ /* 0x000fe20008000000 */
[----:B------:R-:W-:Y:S02]  /*5750*/  IADD3.X R22, R21, R5, RZ, P4, !PT ;  /* 0x0000000515167210 */ /* 0x000fe400027fe4ff */
[----:B------:R-:W-:-:S04]  /*5760*/  LEA R16, P4, R17, UR22, 0x2 ;  /* 0x0000001611107c11 */ /* 0x000fc8000f8810ff */
[----:B------:R-:W-:Y:S02]  /*5770*/  LEA.HI.X R17, R17, UR23, R22, 0x2, P4 ;  /* 0x0000001711117c11 */ /* 0x000fe4000a0f1416 */
[----:B------:R-:W-:Y:S01]  /*5780*/  ISETP.GT.AND P4, PT, R0, 0x9, P1 ;  /* 0x000000090000780c */ /* 0x000fe20000f84270 */
[----:B---3--:R-:W-:-:S04]  /*5790*/  FMUL R22, R11, UR19 ;  /* 0x000000130b167c20 */ /* 0x008fc80008400000 */
[----:B----4-:R-:W-:-:S05]  /*57a0*/  FFMA R22, R152, UR18, R22 ;  /* 0x0000001298167c23 */ /* 0x010fca0008000016 */
[----:B------:R2:W-:Y:S04]  /*57b0*/  @P3 STG.E desc[UR16][R18.64], R22 ;  /* 0x0000001612003986 */ /* 0x0005e8000c101910 */
[----:B------:R-:W3:Y:S01]  /*57c0*/  @P4 LDG.E.LTC128B R11, desc[UR16][R16.64] ;  /* 0x00000010100b4981 */ /* 0x000ee2000c1e1920 */
[----:B------:R-:W-:Y:S01]  /*57d0*/  USHF.L.U32 UR21, UR26, 0x5, URZ ;  /* 0x000000051a157899 */ /* 0x000fe2000800063f */
[----:B------:R-:W-:Y:S01]  /*57e0*/  BSSY B1, `(.L_x_31) ;  /* 0x0000016000017945 */ /* 0x000fe20003800000 */
[----:B------:R-:W-:Y:S02]  /*57f0*/  USHF.L.U64.HI UR11, UR26, 0x5, UR27 ;  /* 0x000000051a0b7899 */ /* 0x000fe4000801021b */
[----:B------:R-:W-:-:S04]  /*5800*/  UIMAD.WIDE.U32 UR12, UR24, 0x7, UR12 ;  /* 0x00000007180c78a5 */ /* 0x000fc8000f8e000c */
[----:B------:R-:W-:-:S03]  /*5810*/  UIADD3 UR15, UR9, UR13, URZ ;  /* 0x0000000d090f7290 */ /* 0x000fc6000fffe03f */
[----:B------:R-:W-:Y:S01]  /*5820*/  UMOV UR14, UR12 ;  /* 0x0000000c000e7c82 */ /* 0x000fe20008000000 */
[----:B---3--:R-:W-:-:S04]  /*5830*/  FMUL R16, R11, UR19 ;  /* 0x000000130b107c20 */ /* 0x008fc80008400000 */
[----:B--2---:R-:W-:Y:S01]  /*5840*/  FFMA R22, R23, UR18, R16 ;  /* 0x0000001217167c23 */ /* 0x004fe20008000010 */
[----:B------:R-:W-:-:S04]  /*5850*/  IADD3 R16, P3, R12, UR21, RZ ;  /* 0x000000150c107c10 */ /* 0x000fc8000ff7e0ff */
[----:B------:R-:W-:-:S05]  /*5860*/  IADD3.X R17, R13, UR11, RZ, P3, !PT ;  /* 0x0000000b0d117c10 */ /* 0x000fca0009ffe4ff */
[----:B------:R0:W-:Y:S02]  /*5870*/  @P4 STG.E desc[UR16][R16.64], R22 ;  /* 0x0000001610004986 */ /* 0x0001e4000c101910 */
[----:B0-----:R-:W-:-:S04]  /*5880*/  IMAD.U32 R22, RZ, RZ, UR24 ;  /* 0x00000018ff167e24 */ /* 0x001fc8000f8e00ff */
[----:B------:R-:W-:-:S03]  /*5890*/  IMAD.WIDE.U32 R22, R8, R22, UR14 ;  /* 0x0000000e08167e25 */ /* 0x000fc6000f8e0016 */
[----:B------:R-:W-:-:S04]  /*58a0*/  IADD3 R22, P3, R2, R22, RZ ;  /* 0x0000001602167210 */ /* 0x000fc80007f7e0ff */
[----:B------:R-:W-:-:S03]  /*58b0*/  IADD3.X R23, R3, R9, R23, P3, !PT ;  /* 0x0000000903177210 */ /* 0x000fc60001ffe417 */
[----:B------:R-:W-:-:S04]  /*58c0*/  IMAD.WIDE.U32 R22, R10, UR8, R22 ;  /* 0x000000080a167c25 */ /* 0x000fc8000f8e0016 */
[----:B------:R-:W-:Y:S01]  /*58d0*/  VIADD R23, R23, UR10 ;  /* 0x0000000a17177c36 */ /* 0x000fe20008000000 */
[----:B------:R-:W-:-:S04]  /*58e0*/  LEA R152, P3, R22, UR22, 0x2 ;  /* 0x0000001616987c11 */ /* 0x000fc8000f8610ff */
[----:B------:R-:W-:Y:S02]  /*58f0*/  LEA.HI.X R153, R22, UR23, R23, 0x2, P3 ;  /* 0x0000001716997c11 */ /* 0x000fe400098f1417 */
[----:B------:R-:W-:-:S03]  /*5900*/  ISETP.GT.AND P3, PT, R0, 0x8, P2 ;  /* 0x000000080000780c */ /* 0x000fc60001764270 */
[----:B------:R0:W-:Y:S10]  /*5910*/  STL.64 [R1+0x248], R152 ;  /* 0x0002489801007387 */ /* 0x0001f40000100a00 */
[----:B------:R-:W-:Y:S05]  /*5920*/  @!P3 BRA `(.L_x_32) ;  /* 0x000000000004b947 */ /* 0x000fea0003800000 */
[----:B------:R1:W5:Y:S02]  /*5930*/  LDG.E.LTC128B R11, desc[UR16][R152.64+0x20] ;  /* 0x00002010980b7981 */ /* 0x000364000c1e1920 */
.L_x_32:
[----:B------:R-:W-:Y:S05]  /*5940*/  BSYNC B1 ;  /* 0x0000000000017941 */ /* 0x000fea0003800000 */
.L_x_31:
[----:B------:R-:W2:Y:S01]  /*5950*/  LDL.LU R23, [R1+0x18] ;  /* 0x0000180001177983 */ /* 0x000ea20000300800 */
[----:B-----5:R-:W-:Y:S01]  /*5960*/  FMUL R22, R11, UR19 ;  /* 0x000000130b167c20 */ /* 0x020fe20008400000 */
[----:B------:R-:W-:Y:S01]  /*5970*/  UIADD3 UR12, UP0, UR12, UR24, URZ ;  /* 0x000000180c0c7290 */ /* 0x000fe2000ff1e03f */
[----:B------:R-:W-:Y:S01]  /*5980*/  ISETP.GT.AND P5, PT, R0, 0x9, P2 ;  /* 0x000000090000780c */ /* 0x000fe200017a4270 */
[----:B------:R-:W-:Y:S02]  /*5990*/  BSSY B1, `(.L_x_33) ;  /* 0x0000011000017945 */ /* 0x000fe40003800000 */
[----:B------:R-:W-:Y:S01]  /*59a0*/  UIADD3.X UR13, UR15, UR25, URZ, UP0, !UPT ;  /* 0x000000190f0d7290 */ /* 0x000fe200087fe43f */
[----:B--2---:R-:W-:-:S05]  /*59b0*/  FFMA R22, R23, UR18, R22 ;  /* 0x0000001217167c23 */ /* 0x004fca0008000016 */
[----:B------:R2:W-:Y:S02]  /*59c0*/  @P3 STG.E desc[UR16][R18.64+0x20], R22 ;  /* 0x0000201612003986 */ /* 0x0005e4000c101910 */
[----:B--2---:R-:W-:-:S04]  /*59d0*/  IMAD.U32 R18, RZ, RZ, UR24 ;  /* 0x00000018ff127e24 */ /* 0x004fc8000f8e00ff */
[----:B------:R-:W-:-:S03]  /*59e0*/  IMAD.WIDE.U32 R18, R8, R18, UR12 ;  /* 0x0000000c08127e25 */ /* 0x000fc6000f8e0012 */
[----:B------:R-:W-:-:S04]  /*59f0*/  IADD3 R18, P3, R2, R18, RZ ;  /* 0x0000001202127210 */ /* 0x000fc80007f7e0ff */
[----:B------:R-:W-:-:S03]  /*5a00*/  IADD3.X R19, R3, R9, R19, P3, !PT ;  /* 0x0000000903137210 */ /* 0x000fc60001ffe413 */
[----:B------:R-:W-:-:S05]  /*5a10*/  IMAD.WIDE.U32 R18, R10, UR8, R18 ;  /* 0x000000080a127c25 */ /* 0x000fca000f8e0012 */
[----:B------:R-:W-:Y:S02]  /*5a20*/  IADD3 R19, R19, UR10, RZ ;  /* 0x0000000a13137c10 */ /* 0x000fe4000fffe0ff */
[----:B01----:R-:W-:-:S04]  /*5a30*/  LEA R152, P3, R18, UR22, 0x2 ;  /* 0x0000001612987c11 */ /* 0x003fc8000f8610ff */
[----:B------:R-:W-:Y:S01]  /*5a40*/  LEA.HI.X R153, R18, UR23, R19, 0x2, P3 ;  /* 0x0000001712997c11 */ /* 0x000fe200098f1413 */
[----:B------:R-:W-:-:S04]  /*5a50*/  IMAD.U32 R18, RZ, RZ, UR24 ;  /* 0x00000018ff127e24 */ /* 0x000fc8000f8e00ff */
[----:B------:R0:W-:Y:S01]  /*5a60*/  STL.64 [R1+0x240], R152 ;  /* 0x0002409801007387 */ /* 0x0001e20000100a00 */
[----:B------:R-:W-:Y:S01]  /*5a70*/  IMAD.WIDE.U32 R20, R18, 0x7, R20 ;  /* 0x0000000712147825 */ /* 0x000fe200078e0014 */
[----:B------:R-:W-:Y:S06]  /*5a80*/  @!P5 BRA `(.L_x_34) ;  /* 0x000000000004d947 */ /* 0x000fec0003800000 */
[----:B------:R1:W5:Y:S02]  /*5a90*/  LDG.E.LTC128B R11, desc[UR16][R152.64+0x20] ;  /* 0x00002010980b7981 */ /* 0x000364000c1e1920 */
.L_x_34:
[----:B------:R-:W-:Y:S05]  /*5aa0*/  BSYNC B1 ;  /* 0x0000000000017941 */ /* 0x000fea0003800000 */
.L_x_33:
[----:B------:R-:W2:Y:S01]  /*5ab0*/  LDL.LU R19, [R1+0x1c] ;  /* 0x00001c0001137983 */ /* 0x000ea20000300800 */
[----:B-----5:R-:W-:Y:S01]  /*5ac0*/  FMUL R18, R11, UR19 ;  /* 0x000000130b127c20 */ /* 0x020fe20008400000 */
[----:B------:R-:W-:Y:S01]  /*5ad0*/  VIADD R21, R21, UR9 ;  /* 0x0000000915157c36 */ /* 0x000fe20008000000 */
[----:B------:R-:W-:Y:S01]  /*5ae0*/  ISETP.GT.AND P3, PT, R0, 0x10, P1 ;  /* 0x000000100000780c */ /* 0x000fe20000f64270 */
[----:B01----:R-:W3:Y:S01]  /*5af0*/  LDL.LU R152, [R1+0x20] ;  /* 0x0000200001987983 */ /* 0x003ee20000300800 */
[----:B--2---:R-:W-:Y:S01]  /*5b00*/  FFMA R23, R19, UR18, R18 ;  /* 0x0000001213177c23 */ /* 0x004fe20008000012 */
[----:B------:R-:W-:-:S04]  /*5b10*/  IADD3 R19, P4, R6, R20, RZ ;  /* 0x0000001406137210 */ /* 0x000fc80007f9e0ff */
[----:B------:R0:W-:Y:S01]  /*5b20*/  @P5 STG.E desc[UR16][R16.64+0x20], R23 ;  /* 0x0000201710005986 */ /* 0x0001e2000c101910 */
[----:B------:R-:W-:Y:S01]  /*5b30*/  IMAD.X R22, R21, 0x1, R5, P4 ;  /* 0x0000000115167824 */ /* 0x000fe200020e0605 */
[----:B------:R-:W-:-:S04]  /*5b40*/  LEA R18, P4, R19, UR22, 0x2 ;  /* 0x0000001613127c11 */ /* 0x000fc8000f8810ff */
[----:B------:R-:W-:-:S05]  /*5b50*/  LEA.HI.X R19, R19, UR23, R22, 0x2, P4 ;  /* 0x0000001713137c11 */ /* 0x000fca000a0f1416 */
[----:B------:R1:W2:Y:S01]  /*5b60*/  @P3 LDG.E.LTC128B R11, desc[UR16][R18.64] ;  /* 0x00000010120b3981 */ /* 0x0002a2000c1e1920 */
[----:B------:R-:W-:Y:S01]  /*5b70*/  IADD3 R20, P4, R20, UR24, RZ ;  /* 0x0000001814147c10 */ /* 0x000fe2000ff9e0ff */
[----:B------:R-:W-:Y:S03]  /*5b80*/  BSSY B1, `(.L_x_35) ;  /* 0x000000f000017945 */ /* 0x000fe60003800000 */
[----:B------:R-:W-:Y:S02]  /*5b90*/  IADD3.X R21, R21, UR25, RZ, P4, !PT ;  /* 0x0000001915157c10 */ /* 0x000fe4000a7fe4ff */
[----:B0-----:R-:W-:Y:S01]  /*5ba0*/  IADD3 R23, P4, R20, R6, RZ ;  /* 0x0000000614177210 */ /* 0x001fe20007f9e0ff */
[----:B-1----:R-:W-:-:S04]  /*5bb0*/  IMAD.U32 R18, RZ, RZ, UR26 ;  /* 0x0000001aff127e24 */ /* 0x002fc8000f8e00ff */
[----:B------:R-:W-:-:S05]  /*5bc0*/  IMAD.WIDE.U32 R18, R18, 0x1c, R16 ;  /* 0x0000001c12127825 */ /* 0x000fca00078e0010 */
[----:B------:R-:W-:Y:S01]  /*5bd0*/  IADD3 R19, R19, UR28, RZ ;  /* 0x0000001c13137c10 */ /* 0x000fe2000fffe0ff */
[----:B--2---:R-:W-:-:S04]  /*5be0*/  FMUL R22, R11, UR19 ;  /* 0x000000130b167c20 */ /* 0x004fc80008400000 */
[----:B---3--:R-:W-:Y:S01]  /*5bf0*/  FFMA R22, R152, UR18, R22 ;  /* 0x0000001298167c23 */ /* 0x008fe20008000016 */
[----:B------:R-:W-:-:S04]  /*5c00*/  IMAD.X R152, R21, 0x1, R5, P4 ;  /* 0x0000000115987824 */ /* 0x000fc800020e0605 */
[----:B------:R0:W-:Y:S01]  /*5c10*/  @P3 STG.E desc[UR16][R18.64], R22 ;  /* 0x0000001612003986 */ /* 0x0001e2000c101910 */
[----:B------:R-:W-:Y:S02]  /*5c20*/  ISETP.GT.AND P3, PT, R0, 0x11, P1 ;  /* 0x000000110000780c */ /* 0x000fe40000f64270 */
[----:B0-----:R-:W-:-:S04]  /*5c30*/  LEA R22, P4, R23, UR22, 0x2 ;  /* 0x0000001617167c11 */ /* 0x001fc8000f8810ff */
[----:B------:R-:W-:-:S07]  /*5c40*/  LEA.HI.X R23, R23, UR23, R152, 0x2, P4 ;  /* 0x0000001717177c11 */ /* 0x000fce000a0f1498 */
[----:B------:R-:W-:Y:S05]  /*5c50*/  @!P3 BRA `(.L_x_36) ;  /* 0x000000000004b947 */ /* 0x000fea0003800000 */
[----:B------:R0:W5:Y:S02]  /*5c60*/  LDG.E.LTC128B R11, desc[UR16][R22.64] ;  /* 0x00000010160b7981 */ /* 0x000164000c1e1920 */
.L_x_36:
[----:B------:R-:W-:Y:S05]  /*5c70*/  BSYNC B1 ;  /* 0x0000000000017941 */ /* 0x000fea0003800000 */
.L_x_35:
[----:B0-----:R-:W2:Y:S01]  /*5c80*/  LDL.LU R23, [R1+0x24] ;  /* 0x0000240001177983 */ /* 0x001ea20000300800 */
[----:B------:R-:W-:Y:S01]  /*5c90*/  IADD3 R16, P4, R16, UR21, RZ ;  /* 0x0000001510107c10 */ /* 0x000fe2000ff9e0ff */
[----:B-----5:R-:W-:Y:S01]  /*5ca0*/  FMUL R22, R11, UR19 ;  /* 0x000000130b167c20 */ /* 0x020fe20008400000 */
[----:B------:R-:W-:Y:S01]  /*5cb0*/  UIMAD.WIDE.U32 UR14, UR24, 0x7, UR14 ;  /* 0x00000007180e78a5 */ /* 0x000fe2000f8e000e */
[----:B------:R-:W-:Y:S01]  /*5cc0*/  BSSY B1, `(.L_x_37) ;  /* 0x0000012000017945 */ /* 0x000fe20003800000 */
[----:B------:R-:W-:Y:S02]  /*5cd0*/  IADD3.X R17, R17, UR11, RZ, P4, !PT ;  /* 0x0000000b11117c10 */ /* 0x000fe4000a7fe4ff */
[----:B------:R-:W-:-:S04]  /*5ce0*/  UIADD3 UR14, UP0, UR14, UR24, URZ ;  /* 0x000000180e0e7290 */ /* 0x000fc8000ff1e03f */
[----:B------:R-:W-:Y:S01]  /*5cf0*/  UIADD3.X UR15, UR25, UR9, UR15, UP0, !UPT ;  /* 0x00000009190f7290 */ /* 0x000fe200087fe40f */
[----:B--2---:R-:W-:-:S05]  /*5d00*/  FFMA R22, R23, UR18, R22 ;  /* 0x0000001217167c23 */ /* 0x004fca0008000016 */
        /* <DEDUP_REMOVED lines=13> */
.L_x_38:
[----:B------:R-:W-:Y:S05]  /*5de0*/  BSYNC B1 ;  /* 0x0000000000017941 */ /* 0x000fea0003800000 */
.L_x_37:
[----:B------:R-:W2:Y:S01]  /*5df0*/  LDL.LU R23, [R1+0x28] ;  /* 0x0000280001177983 */ /* 0x000ea20000300800 */
[----:B-----5:R-:W-:Y:S01]  /*5e00*/  FMUL R22, R11, UR19 ;  /* 0x000000130b167c20 */ /* 0x020fe20008400000 */
[----:B------:R-:W-:Y:S01]  /*5e10*/  UIMAD.WIDE.U32 UR12, UR24, 0x7, UR12 ;  /* 0x00000007180c78a5 */ /* 0x000fe2000f8e000c */
[----:B------:R-:W-:Y:S01]  /*5e20*/  ISETP.GT.AND P5, PT, R0, 0x11, P2 ;  /* 0x000000110000780c */ /* 0x000fe200017a4270 */
[----:B------:R-:W-:Y:S02]  /*5e30*/  BSSY B1, `(.L_x_39) ;  /* 0x0000012000017945 */ /* 0x000fe40003800000 */
[----:B------:R-:W-:-:S04]  /*5e40*/  UIADD3 UR12, UP0, UR12, UR24, URZ ;  /* 0x000000180c0c7290 */ /* 0x000fc8000ff1e03f */
[----:B------:R-:W-:Y:S01]  /*5e50*/  UIADD3.X UR13, UR25, UR9, UR13, UP0, !UPT ;  /* 0x00000009190d7290 */ /* 0x000fe200087fe40d */
        /* <DEDUP_REMOVED lines=15> */
.L_x_40:
[----:B------:R-:W-:Y:S05]  /*5f50*/  BSYNC B1 ;  /* 0x0000000000017941 */ /* 0x000fea0003800000 */
.L_x_39:
        /* <DEDUP_REMOVED lines=28> */
.L_x_42:
[----:B------:R-:W-:Y:S05]  /*6120*/  BSYNC B1 ;  /* 0x0000000000017941 */ /* 0x000fea0003800000 */
.L_x_41:
        /* <DEDUP_REMOVED lines=22> */
.L_x_44:
[----:B------:R-:W-:Y:S05]  /*6290*/  BSYNC B1 ;  /* 0x0000000000017941 */ /* 0x000fea0003800000 */
.L_x_43:
        /* <DEDUP_REMOVED lines=22> */
.L_x_46:
[----:B------:R-:W-:Y:S05]  /*6400*/  BSYNC B1 ;  /* 0x0000000000017941 */ /* 0x000fea0003800000 */
.L_x_45:
        /* <DEDUP_REMOVED lines=28> */
.L_x_48:
[----:B------:R-:W-:Y:S05]  /*65d0*/  BSYNC B1 ;  /* 0x0000000000017941 */ /* 0x000fea0003800000 */
.L_x_47:
        /* <DEDUP_REMOVED lines=22> */
.L_x_50:
[----:B------:R-:W-:Y:S05]  /*6740*/  BSYNC B1 ;  /* 0x0000000000017941 */ /* 0x000fea0003800000 */
.L_x_49:
        /* <DEDUP_REMOVED lines=22> */
.L_x_52:
[----:B------:R-:W-:Y:S05]  /*68b0*/  BSYNC B1 ;  /* 0x0000000000017941 */ /* 0x000fea0003800000 */
.L_x_51:
        /* <DEDUP_REMOVED lines=28> */
.L_x_54:
[----:B------:R-:W-:Y:S05]  /*6a80*/  BSYNC B1 ;  /* 0x0000000000017941 */ /* 0x000fea0003800000 */
.L_x_53:
        /* <DEDUP_REMOVED lines=22> */
.L_x_56:
[----:B------:R-:W-:Y:S05]  /*6bf0*/  BSYNC B1 ;  /* 0x0000000000017941 */ /* 0x000fea0003800000 */
.L_x_55:
        /* <DEDUP_REMOVED lines=22> */
.L_x_58:
[----:B------:R-:W-:Y:S05]  /*6d60*/  BSYNC B1 ;  /* 0x0000000000017941 */ /* 0x000fea0003800000 */
.L_x_57:
        /* <DEDUP_REMOVED lines=28> */
.L_x_60:
[----:B------:R-:W-:Y:S05]  /*6f30*/  BSYNC B1 ;  /* 0x0000000000017941 */ /* 0x000fea0003800000 */
.L_x_59:
        /* <DEDUP_REMOVED lines=22> */
.L_x_62:
[----:B------:R-:W-:Y:S05]  /*70a0*/  BSYNC B1 ;  /* 0x0000000000017941 */ /* 0x000fea0003800000 */
.L_x_61:
        /* <DEDUP_REMOVED lines=22> */
.L_x_64:
[----:B------:R-:W-:Y:S05]  /*7210*/  BSYNC B1 ;  /* 0x0000000000017941 */ /* 0x000fea0003800000 */
.L_x_63:
        /* <DEDUP_REMOVED lines=28> */
.L_x_66:
[----:B------:R-:W-:Y:S05]  /*73e0*/  BSYNC B1 ;  /* 0x0000000000017941 */ /* 0x000fea0003800000 */
.L_x_65:
        /* <DEDUP_REMOVED lines=22> */
.L_x_68:
[----:B------:R-:W-:Y:S05]  /*7550*/  BSYNC B1 ;  /* 0x0000000000017941 */ /* 0x000fea0003800000 */
.L_x_67:
        /* <DEDUP_REMOVED lines=22> */
.L_x_70:
[----:B------:R-:W-:Y:S05]  /*76c0*/  BSYNC B1 ;  /* 0x0000000000017941 */ /* 0x000fea0003800000 */
.L_x_69:
        /* <DEDUP_REMOVED lines=28> */
.L_x_72:
[----:B------:R-:W-:Y:S05]  /*7890*/  BSYNC B1 ;  /* 0x0000000000017941 */ /* 0x000fea0003800000 */
.L_x_71:
        /* <DEDUP_REMOVED lines=22> */
.L_x_74:
[----:B------:R-:W-:Y:S05]  /*7a00*/  BSYNC B1 ;  /* 0x0000000000017941 */ /* 0x000fea0003800000 */
.L_x_73:
        /* <DEDUP_REMOVED lines=22> */
.L_x_76:
[----:B------:R-:W-:Y:S05]  /*7b70*/  BSYNC B1 ;  /* 0x0000000000017941 */ /* 0x000fea0003800000 */
.L_x_75:
        /* <DEDUP_REMOVED lines=28> */
.L_x_78:
[----:B------:R-:W-:Y:S05]  /*7d40*/  BSYNC B1 ;  /* 0x0000000000017941 */ /* 0x000fea0003800000 */
.L_x_77:
        /* <DEDUP_REMOVED lines=19> */
[----:B------:R0:W-:Y:S10]  /*7e80*/  STL.64 [R1], R152 ;  /* 0x0000009801007387 */ /* 0x0001f40000100a00 */
[----:B------:R-:W-:Y:S05]  /*7e90*/  @!P3 BRA `(.L_x_80) ;  /* 0x000000000004b947 */ /* 0x000fea0003800000 */
[----:B------:R1:W5:Y:S02]  /*7ea0*/  LDG.E.LTC128B R11, desc[UR16][R152.64+0x20] ;  /* 0x00002010980b7981 */ /* 0x000364000c1e1920 */
.L_x_80:
[----:B------:R-:W-:Y:S05]  /*7eb0*/  BSYNC B1 ;  /* 0x0000000000017941 */ /* 0x000fea0003800000 */
.L_x_79:
        /* <DEDUP_REMOVED lines=15> */
[----:B------:R-:W-:-:S04]  /*7fb0*/  LEA R236, P3, R18, UR22, 0x2 ;  /* 0x0000001612ec7c11 */ /* 0x000fc8000f8610ff */
[----:B------:R-:W-:Y:S01]  /*7fc0*/  LEA.HI.X R237, R18, UR23, R19, 0x2, P3 ;  /* 0x0000001712ed7c11 */ /* 0x000fe200098f1413 */
[----:B------:R-:W-:-:S04]  /*7fd0*/  IMAD.U32 R18, RZ, RZ, UR24 ;  /* 0x00000018ff127e24 */ /* 0x000fc8000f8e00ff */
[----:B------:R-:W-:Y:S01]  /*7fe0*/  IMAD.WIDE.U32 R20, R18, 0x7, R20 ;  /* 0x0000000712147825 */ /* 0x000fe200078e0014 */
[----:B------:R-:W-:Y:S06]  /*7ff0*/  @!P5 BRA `(.L_x_82) ;  /* 0x000000000004d947 */ /* 0x000fec0003800000 */
[----:B------:R2:W5:Y:S02]  /*8000*/  LDG.E.LTC128B R11, desc[UR16][R236.64+0x20] ;  /* 0x00002010ec0b7981 */ /* 0x000564000c1e1920 */
.L_x_82:
[----:B------:R-:W-:Y:S05]  /*8010*/  BSYNC B1 ;  /* 0x0000000000017941 */ /* 0x000fea0003800000 */
.L_x_81:
[----:B------:R-:W3:Y:S01]  /*8020*/  LDL.LU R19, [R1+0x9c] ;  /* 0x00009c0001137983 */ /* 0x000ee20000300800 */
[----:B-----5:R-:W-:Y:S01]  /*8030*/  FMUL R18, R11, UR19 ;  /* 0x000000130b127c20 */ /* 0x020fe20008400000 */
[----:B------:R-:W-:Y:S01]  /*8040*/  VIADD R21, R21, UR9 ;  /* 0x0000000915157c36 */ /* 0x000fe20008000000 */
[----:B------:R-:W-:Y:S01]  /*8050*/  ISETP.GT.AND P3, PT, R0, 0x50, P1 ;  /* 0x000000500000780c */ /* 0x000fe20000f64270 */
[----:B01----:R-:W4:Y:S01]  /*8060*/  LDL.LU R152, [R1+0xa0] ;  /* 0x0000a00001987983 */ /* 0x003f220000300800 */
        /* <DEDUP_REMOVED lines=8> */
[----:B------:R-:W-:Y:S03]  /*80f0*/  BSSY B1, `(.L_x_83) ;  /* 0x000000f000017945 */ /* 0x000fe60003800000 */
[----:B------:R-:W-:Y:S02]  /*8100*/  IADD3.X R21, R21, UR25, RZ, P4, !PT ;  /* 0x0000001915157c10 */ /* 0x000fe4000a7fe4ff */
[----:B0-----:R-:W-:Y:S01]  /*8110*/  IADD3 R23, P4, R20, R6, RZ ;  /* 0x0000000614177210 */ /* 0x001fe20007f9e0ff */
[----:B-1----:R-:W-:-:S04]  /*8120*/  IMAD.U32 R18, RZ, RZ, UR26 ;  /* 0x0000001aff127e24 */ /* 0x002fc8000f8e00ff */
[----:B------:R-:W-:-:S05]  /*8130*/  IMAD.WIDE.U32 R18, R18, 0x1c, R16 ;  /* 0x0000001c12127825 */ /* 0x000fca00078e0010 */
[----:B------:R-:W-:Y:S01]  /*8140*/  IADD3 R19, R19, UR28, RZ ;  /* 0x0000001c13137c10 */ /* 0x000fe2000fffe0ff */
[----:B---3--:R-:W-:-:S04]  /*8150*/  FMUL R22, R11, UR19 ;  /* 0x000000130b167c20 */ /* 0x008fc80008400000 */
[----:B----4-:R-:W-:Y:S01]  /*8160*/  FFMA R22, R152, UR18, R22 ;  /* 0x0000001298167c23 */ /* 0x010fe20008000016 */
[----:B------:R-:W-:-:S04]  /*8170*/  IMAD.X R152, R21, 0x1, R5, P4 ;  /* 0x0000000115987824 */ /* 0x000fc800020e0605 */
[----:B------:R0:W-:Y:S01]  /*8180*/  @P3 STG.E desc[UR16][R18.64], R22 ;  /* 0x0000001612003986 */ /* 0x0001e2000c101910 */
[----:B------:R-:W-:Y:S02]  /*8190*/  ISETP.GT.AND P3, PT, R0, 0x51, P1 ;  /* 0x000000510000780c */ /* 0x000fe40000f64270 */
[----:B0-----:R-:W-:-:S04]  /*81a0*/  LEA R22, P4, R23, UR22, 0x2 ;  /* 0x0000001617167c11 */ /* 0x001fc8000f8810ff */
[----:B------:R-:W-:-:S07]  /*81b0*/  LEA.HI.X R23, R23, UR23, R152, 0x2, P4 ;  /* 0x0000001717177c11 */ /* 0x000fce000a0f1498 */
[----:B------:R-:W-:Y:S05]  /*81c0*/  @!P3 BRA `(.L_x_84) ;  /* 0x000000000004b947 */ /* 0x000fea0003800000 */
[----:B------:R0:W5:Y:S02]  /*81d0*/  LDG.E.LTC128B R11, desc[UR16][R22.64] ;  /* 0x00000010160b7981 */ /* 0x000164000c1e1920 */
.L_x_84:
[----:B------:R-:W-:Y:S05]  /*81e0*/  BSYNC B1 ;  /* 0x0000000000017941 */ /* 0x000fea0003800000 */
.L_x_83:
[----:B0-----:R-:W3:Y:S01]  /*81f0*/  LDL.LU R23, [R1+0xa4] ;  /* 0x0000a40001177983 */ /* 0x001ee20000300800 */
[----:B------:R-:W-:Y:S01]  /*8200*/  IADD3 R16, P4, R16, UR21, RZ ;  /* 0x0000001510107c10 */ /* 0x000fe2000ff9e0ff */
[----:B-----5:R-:W-:Y:S01]  /*8210*/  FMUL R22, R11, UR19 ;  /* 0x000000130b167c20 */ /* 0x020fe20008400000 */
[----:B------:R-:W-:Y:S01]  /*8220*/  UIMAD.WIDE.U32 UR14, UR24, 0x7, UR14 ;  /* 0x00000007180e78a5 */ /* 0x000fe2000f8e000e */
[----:B------:R-:W-:Y:S01]  /*8230*/  BSSY B1, `(.L_x_85) ;  /* 0x0000011000017945 */ /* 0x000fe20003800000 */
[----:B------:R-:W-:Y:S02]  /*8240*/  IADD3.X R17, R17, UR11, RZ, P4, !PT ;  /* 0x0000000b11117c10 */ /* 0x000fe4000a7fe4ff */
[----:B------:R-:W-:-:S04]  /*8250*/  UIADD3 UR14, UP0, UR14, UR24, URZ ;  /* 0x000000180e0e7290 */ /* 0x000fc8000ff1e03f */
[----:B------:R-:W-:Y:S01]  /*8260*/  UIADD3.X UR15, UR25, UR9, UR15, UP0, !UPT ;  /* 0x00000009190f7290 */ /* 0x000fe200087fe40f */
[----:B---3--:R-:W-:-:S05]  /*8270*/  FFMA R22, R23, UR18, R22 ;  /* 0x0000001217167c23 */ /* 0x008fca0008000016 */
        /* <DEDUP_REMOVED lines=9> */
[----:B------:R-:W-:-:S13]  /*8310*/  ISETP.GT.AND P3, PT, R0, 0x50, P2 ;  /* 0x000000500000780c */ /* 0x000fda0001764270 */
[----:B------:R-:W-:Y:S05]  /*8320*/  @!P3 BRA `(.L_x_86) ;  /* 0x000000000004b947 */ /* 0x000fea0003800000 */
[----:B------:R0:W5:Y:S02]  /*8330*/  LDG.E.LTC128B R11, desc[UR16][R234.64+0x20] ;  /* 0x00002010ea0b7981 */ /* 0x000164000c1e1920 */
.L_x_86:
[----:B------:R-:W-:Y:S05]  /*8340*/  BSYNC B1 ;  /* 0x0000000000017941 */ /* 0x000fea0003800000 */
.L_x_85:
[----:B------:R-:W3:Y:S01]  /*8350*/  LDL.LU R23, [R1+0xa8] ;  /* 0x0000a80001177983 */ /* 0x000ee20000300800 */
[----:B-----5:R-:W-:Y:S01]  /*8360*/  FMUL R22, R11, UR19 ;  /* 0x000000130b167c20 */ /* 0x020fe20008400000 */
[----:B------:R-:W-:Y:S01]  /*8370*/  UIMAD.WIDE.U32 UR12, UR24, 0x7, UR12 ;  /* 0x00000007180c78a5 */ /* 0x000fe2000f8e000c */
[----:B------:R-:W-:Y:S01]  /*8380*/  ISETP.GT.AND P5, PT, R0, 0x51, P2 ;  /* 0x000000510000780c */ /* 0x000fe200017a4270 */
[----:B------:R-:W-:Y:S02]  /*8390*/  BSSY B1, `(.L_x_87) ;  /* 0x0000011000017945 */ /* 0x000fe40003800000 */
[----:B------:R-:W-:-:S04]  /*83a0*/  UIADD3 UR12, UP0, UR12, UR24, URZ ;  /* 0x000000180c0c7290 */ /* 0x000fc8000ff1e03f */
[----:B------:R-:W-:Y:S01]  /*83b0*/  UIADD3.X UR13, UR25, UR9, UR13, UP0, !UPT ;  /* 0x00000009190d7290 */ /* 0x000fe200087fe40d */
[----:B---3--:R-:W-:-:S05]  /*83c0*/  FFMA R22, R23, UR18, R22 ;  /* 0x0000001217167c23 */ /* 0x008fca0008000016 */
[----:B------:R1:W-:Y:S02]  /*83d0*/  @P3 STG.E desc[UR16][R18.64+0x20], R22 ;  /* 0x0000201612003986 */ /* 0x0003e4000c101910 */
[----:B-1----:R-:W-:-:S04]  /*83e0*/  IMAD.U32 R18, RZ, RZ, UR24 ;  /* 0x00000018ff127e24 */ /* 0x002fc8000f8e00ff */
        /* <DEDUP_REMOVED lines=11> */
.L_x_88:
[----:B------:R-:W-:Y:S05]  /*84a0*/  BSYNC B1 ;  /* 0x0000000000017941 */ /* 0x000fea0003800000 */
.L_x_87:
[----:B------:R-:W3:Y:S01]  /*84b0*/  LDL.LU R18, [R1+0xac] ;  /* 0x0000ac0001127983 */ /* 0x000ee20000300800 */
[----:B------:R-:W-:Y:S01]  /*84c0*/  IADD3 R19, P4, R6, R20, RZ ;  /* 0x0000001406137210 */ /* 0x000fe20007f9e0ff */
[----:B-----5:R-:W-:Y:S01]  /*84d0*/  FMUL R23, R11, UR19 ;  /* 0x000000130b177c20 */ /* 0x020fe20008400000 */
[----:B------:R-:W-:Y:S01]  /*84e0*/  VIADD R21, R21, UR9 ;  /* 0x0000000915157c36 */ /* 0x000fe20008000000 */
[----:B------:R-:W-:Y:S01]  /*84f0*/  ISETP.GT.AND P3, PT, R0, 0x58, P1 ;  /* 0x000000580000780c */ /* 0x000fe20000f64270 */
[----:B------:R-:W4:Y:S02]  /*8500*/  LDL.LU R152, [R1+0xb0] ;  /* 0x0000b00001987983 */ /* 0x000f240000300800 */
[----:B------:R-:W-:Y:S02]  /*8510*/  IMAD.X R22, R21, 0x1, R5, P4 ;  /* 0x0000000115167824 */ /* 0x000fe400020e0605 */
[----:B---3--:R-:W-:Y:S01]  /*8520*/  FFMA R23, R18, UR18, R23 ;  /* 0x0000001212177c23 */ /* 0x008fe20008000017 */
[----:B------:R-:W-:-:S04]  /*8530*/  LEA R18, P4, R19, UR22, 0x2 ;  /* 0x0000001613127c11 */ /* 0x000fc8000f8810ff */
[----:B------:R-:W-:Y:S01]  /*8540*/  LEA.HI.X R19, R19, UR23, R22, 0x2, P4 ;  /* 0x0000001713137c11 */ /* 0x000fe2000a0f1416 */
[----:B------:R3:W-:Y:S04]  /*8550*/  @P5 STG.E desc[UR16][R16.64+0x20], R23 ;  /* 0x0000201710005986 */ /* 0x0007e8000c101910 */
[----:B------:R0:W2:Y:S01]  /*8560*/  @P3 LDG.E.LTC128B R11, desc[UR16][R18.64] ;  /* 0x00000010120b3981 */ /* 0x0000a2000c1e1920 */
[----:B------:R-:W-:Y:S01]  /*8570*/  IADD3 R20, P4, R20, UR24, RZ ;  /* 0x0000001814147c10 */ /* 0x000fe2000ff9e0ff */
[----:B------:R-:W-:Y:S03]  /*8580*/  BSSY B1, `(.L_x_89) ;  /* 0x000000f000017945 */ /* 0x000fe60003800000 */
[----:B------:R-:W-:-:S02]  /*8590*/  IADD3.X R21, R21, UR25, RZ, P4, !PT ;  /* 0x0000001915157c10 */ /* 0x000fc4000a7fe4ff */
[----:B---3--:R-:W-:Y:S01]  /*85a0*/  IADD3 R23, P4, R20, R6, RZ ;  /* 0x0000000614177210 */ /* 0x008fe20007f9e0ff */
[----:B0-----:R-:W-:-:S04]  /*85b0*/  IMAD.U32 R18, RZ, RZ, UR26 ;  /* 0x0000001aff127e24 */ /* 0x001fc8000f8e00ff */
[----:B------:R-:W-:-:S05]  /*85c0*/  IMAD.WIDE.U32 R18, R18, 0x1c, R16 ;  /* 0x0000001c12127825 */ /* 0x000fca00078e0010 */
[----:B------:R-:W-:Y:S01]  /*85d0*/  IADD3 R19, R19, UR28, RZ ;  /* 0x0000001c13137c10 */ /* 0x000fe2000fffe0ff */
[----:B--2---:R-:W-:-:S04]  /*85e0*/  FMUL R22, R11, UR19 ;  /* 0x000000130b167c20 */ /* 0x004fc80008400000 */
        /* <DEDUP_REMOVED lines=8> */
.L_x_90:
[----:B------:R-:W-:Y:S05]  /*8670*/  BSYNC B1 ;  /* 0x0000000000017941 */ /* 0x000fea0003800000 */
.L_x_89:
        /* <DEDUP_REMOVED lines=21> */
.L_x_92:
[----:B------:R-:W-:Y:S05]  /*87d0*/  BSYNC B1 ;  /* 0x0000000000017941 */ /* 0x000fea0003800000 */
.L_x_91:
        /* <DEDUP_REMOVED lines=21> */
.L_x_94:
[----:B------:R-:W-:Y:S05]  /*8930*/  BSYNC B1 ;  /* 0x0000000000017941 */ /* 0x000fea0003800000 */
.L_x_93:
        /* <DEDUP_REMOVED lines=28> */
.L_x_96:
[----:B------:R-:W-:Y:S05]  /*8b00*/  BSYNC B1 ;  /* 0x0000000000017941 */ /* 0x000fea0003800000 */
.L_x_95:
        /* <DEDUP_REMOVED lines=21> */
.L_x_98:
[----:B------:R-:W-:Y:S05]  /*8c60*/  BSYNC B1 ;  /* 0x0000000000017941 */ /* 0x000fea0003800000 */
.L_x_97:
        /* <DEDUP_REMOVED lines=21> */
.L_x_100:
[----:B------:R-:W-:Y:S05]  /*8dc0*/  BSYNC B1 ;  /* 0x0000000000017941 */ /* 0x000fea0003800000 */
.L_x_99:
[----:B------:R-:W3:Y:S01]  /*8dd0*/  LDL.LU R152, [R1+0xcc] ;  /* 0x0000cc0001987983 */ /* 0x000ee20000300800 */
[----:B------:R-:W-:Y:S01]  /*8de0*/  VIADD R154, R21, UR9 ;  /* 0x00000009159a7c36 */ /* 0x000fe20008000000 */
[----:B------:R-:W-:Y:S01]  /*8df0*/  IADD3 R21, P4, R6, R20, RZ ;  /* 0x0000001406157210 */ /* 0x000fe20007f9e0ff */
[----:B-----5:R-:W-:Y:S01]  /*8e00*/  FMUL R155, R11, UR19 ;  /* 0x000000130b9b7c20 */ /* 0x020fe20008400000 */
[----:B------:R-:W-:Y:S01]  /*8e10*/  ISETP.GT.AND P3, PT, R0, 0x68, P1 ;  /* 0x000000680000780c */ /* 0x000fe20000f64270 */
[----:B------:R-:W4:Y:S02]  /*8e20*/  LDL.LU R156, [R1+0xd0] ;  /* 0x0000d000019c7983 */ /* 0x000f240000300800 */
[----:B------:R-:W-:Y:S02]  /*8e30*/  IMAD.X R153, R154, 0x1, R5, P4 ;  /* 0x000000019a997824 */ /* 0x000fe400020e0605 */
[----:B---3--:R-:W-:Y:S01]  /*8e40*/  FFMA R155, R152, UR18, R155 ;  /* 0x00000012989b7c23 */ /* 0x008fe2000800009b */
[----:B------:R-:W-:-:S04]  /*8e50*/  LEA R152, P4, R21, UR22, 0x2 ;  /* 0x0000001615987c11 */ /* 0x000fc8000f8810ff */
[----:B------:R-:W-:Y:S01]  /*8e60*/  LEA.HI.X R153, R21, UR23, R153, 0x2, P4 ;  /* 0x0000001715997c11 */ /* 0x000fe2000a0f1499 */
[----:B------:R-:W-:Y:S04]  /*8e70*/  @P5 STG.E desc[UR16][R16.64+0x20], R155 ;  /* 0x0000209b10005986 */ /* 0x000fe8000c101910 */
[----:B------:R3:W2:Y:S01]  /*8e80*/  @P3 LDG.E.LTC128B R11, desc[UR16][R152.64] ;  /* 0x00000010980b3981 */ /* 0x0006a2000c1e1920 */
[----:B------:R-:W-:Y:S01]  /*8e90*/  BSSY B1, `(.L_x_101) ;  /* 0x0000010000017945 */ /* 0x000fe20003800000 */
[----:B---3--:R-:W-:Y:S01]  /*8ea0*/  IADD3 R152, P4, R20, UR24, RZ ;  /* 0x0000001814987c10 */ /* 0x008fe2000ff9e0ff */
[----:B------:R-:W-:-:S04]  /*8eb0*/  IMAD.U32 R20, RZ, RZ, UR26 ;  /* 0x0000001aff147e24 */ /* 0x000fc8000f8e00ff */
[----:B------:R-:W-:-:S05]  /*8ec0*/  IMAD.WIDE.U32 R20, R20, 0x1c, R16 ;  /* 0x0000001c14147825 */ /* 0x000fca00078e0010 */
[----:B------:R-:W-:Y:S01]  /*8ed0*/  IADD3 R21, R21, UR28, RZ ;  /* 0x0000001c15157c10 */ /* 0x000fe2000fffe0ff */
[----:B--2---:R-:W-:-:S04]  /*8ee0*/  FMUL R153, R11, UR19 ;  /* 0x000000130b997c20 */ /* 0x004fc80008400000 */
[----:B----4-:R-:W-:-:S05]  /*8ef0*/  FFMA R153, R156, UR18, R153 ;  /* 0x000000129c997c23 */ /* 0x010fca0008000099 */
[----:B------:R2:W-:Y:S01]  /*8f00*/  @P3 STG.E desc[UR16][R20.64], R153 ;  /* 0x0000009914003986 */ /* 0x0005e2000c101910 */
[----:B------:R-:W-:Y:S02]  /*8f10*/  ISETP.GT.AND P3, PT, R0, 0x69, P1 ;  /* 0x000000690000780c */ /* 0x000fe40000f64270 */
[----:B--2---:R-:W-:Y:S02]  /*8f20*/  IADD3.X R153, R154, UR25, RZ, P4, !PT ;  /* 0x000000199a997c10 */ /* 0x004fe4000a7fe4ff */
[----:B------:R-:W-:-:S05]  /*8f30*/  IADD3 R155, P4, R152, R6, RZ ;  /* 0x00000006989b7210 */ /* 0x000fca0007f9e0ff */
[----:B------:R-:W-:Y:S01]  /*8f40*/  IMAD.X R156, R153, 0x1, R5, P4 ;  /* 0x00000001999c7824 */ /* 0x000fe200020e0605 */
[----:B------:R-:W-:-:S04]  /*8f50*/  LEA R154, P4, R155, UR22, 0x2 ;  /* 0x000000169b9a7c11 */ /* 0x000fc8000f8810ff */
[----:B------:R-:W-:Y:S01]  /*8f60*/  LEA.HI.X R155, R155, UR23, R156, 0x2, P4 ;  /* 0x000000179b9b7c11 */ /* 0x000fe2000a0f149c */
[----:B------:R-:W-:Y:S08]  /*8f70*/  @!P3 BRA `(.L_x_102) ;  /* 0x000000000004b947 */ /* 0x000ff00003800000 */
[----:B------:R2:W5:Y:S02]  /*8f80*/  LDG.E.LTC128B R11, desc[UR16][R154.64] ;  /* 0x000000109a0b7981 */ /* 0x000564000c1e1920 */
.L_x_102:
[----:B------:R-:W-:Y:S05]  /*8f90*/  BSYNC B1 ;  /* 0x0000000000017941 */ /* 0x000fea0003800000 */
.L_x_101:
[----:B--2---:R-:W2:Y:S01]  /*8fa0*/  LDL.LU R155, [R1+0xd4] ;  /* 0x0000d400019b7983 */ /* 0x004ea20000300800 */
        /* <DEDUP_REMOVED lines=20> */
.L_x_104:
[----:B------:R-:W-:Y:S05]  /*90f0*/  BSYNC B1 ;  /* 0x0000000000017941 */ /* 0x000fea0003800000 */
.L_x_103:
        /* <DEDUP_REMOVED lines=9> */
[----:B---3--:R-:W-:-:S04]  /*9190*/  IMAD.U32 R20, RZ, RZ, UR24 ;  /* 0x00000018ff147e24 */ /* 0x008fc8000f8e00ff */
        /* <DEDUP_REMOVED lines=11> */
.L_x_106:
[----:B------:R-:W-:Y:S05]  /*9250*/  BSYNC B1 ;  /* 0x0000000000017941 */ /* 0x000fea0003800000 */
.L_x_105:
[----:B------:R-:W4:Y:S01]  /*9260*/  LDL.LU R156, [R1+0xdc] ;  /* 0x0000dc00019c7983 */ /* 0x000f220000300800 */
[----:B------:R-:W-:Y:S01]  /*9270*/  VIADD R158, R153, UR9 ;  /* 0x00000009999e7c36 */ /* 0x000fe20008000000 */
[----:B------:R-:W-:Y:S01]  /*9280*/  IADD3 R153, P4, R6, R152, RZ ;  /* 0x0000009806997210 */ /* 0x000fe20007f9e0ff */
[----:B-----5:R-:W-:Y:S01]  /*9290*/  FMUL R159, R11, UR19 ;  /* 0x000000130b9f7c20 */ /* 0x020fe20008400000 */
[----:B------:R-:W-:Y:S01]  /*92a0*/  ISETP.GT.AND P3, PT, R0, 0x70, P1 ;  /* 0x000000700000780c */ /* 0x000fe20000f64270 */
[----:B------:R-:W2:Y:S02]  /*92b0*/  LDL.LU R160, [R1+0xe0] ;  /* 0x0000e00001a07983 */ /* 0x000ea40000300800 */
[----:B------:R-:W-:Y:S02]  /*92c0*/  IMAD.X R157, R158, 0x1, R5, P4 ;  /* 0x000000019e9d7824 */ /* 0x000fe400020e0605 */
[----:B----4-:R-:W-:Y:S01]  /*92d0*/  FFMA R159, R156, UR18, R159 ;  /* 0x000000129c9f7c23 */ /* 0x010fe2000800009f */
[----:B------:R-:W-:-:S04]  /*92e0*/  LEA R156, P4, R153, UR22, 0x2 ;  /* 0x00000016999c7c11 */ /* 0x000fc8000f8810ff */
[----:B------:R-:W-:Y:S01]  /*92f0*/  LEA.HI.X R157, R153, UR23, R157, 0x2, P4 ;  /* 0x00000017999d7c11 */ /* 0x000fe2000a0f149d */
[----:B------:R-:W-:Y:S04]  /*9300*/  @P5 STG.E desc[UR16][R16.64+0x20], R159 ;  /* 0x0000209f10005986 */ /* 0x000fe8000c101910 */
[----:B------:R4:W3:Y:S01]  /*9310*/  @P3 LDG.E.LTC128B R11, desc[UR16][R156.64] ;  /* 0x000000109c0b3981 */ /* 0x0008e2000c1e1920 */
[----:B------:R-:W-:Y:S01]  /*9320*/  BSSY B1, `(.L_x_107) ;  /* 0x0000010000017945 */ /* 0x000fe20003800000 */
[----:B----4-:R-:W-:Y:S01]  /*9330*/  IADD3 R156, P4, R152, UR24, RZ ;  /* 0x00000018989c7c10 */ /* 0x010fe2000ff9e0ff */
[----:B------:R-:W-:-:S04]  /*9340*/  IMAD.U32 R152, RZ, RZ, UR26 ;  /* 0x0000001aff987e24 */ /* 0x000fc8000f8e00ff */
[----:B------:R-:W-:-:S05]  /*9350*/  IMAD.WIDE.U32 R152, R152, 0x1c, R16 ;  /* 0x0000001c98987825 */ /* 0x000fca00078e0010 */
[----:B------:R-:W-:Y:S01]  /*9360*/  IADD3 R153, R153, UR28, RZ ;  /* 0x0000001c99997c10 */ /* 0x000fe2000fffe0ff */
[----:B---3--:R-:W-:-:S04]  /*9370*/  FMUL R157, R11, UR19 ;  /* 0x000000130b9d7c20 */ /* 0x008fc80008400000 */
[----:B--2---:R-:W-:-:S05]  /*9380*/  FFMA R157, R160, UR18, R157 ;  /* 0x00000012a09d7c23 */ /* 0x004fca000800009d */
        /* <DEDUP_REMOVED lines=9> */
.L_x_108:
[----:B------:R-:W-:Y:S05]  /*9420*/  BSYNC B1 ;  /* 0x0000000000017941 */ /* 0x000fea0003800000 */
.L_x_107:
        /* <DEDUP_REMOVED lines=21> */
.L_x_110:
[----:B------:R-:W-:Y:S05]  /*9580*/  BSYNC B1 ;  /* 0x0000000000017941 */ /* 0x000fea0003800000 */
.L_x_109:
        /* <DEDUP_REMOVED lines=21> */
.L_x_112:
[----:B------:R-:W-:Y:S05]  /*96e0*/  BSYNC B1 ;  /* 0x0000000000017941 */ /* 0x000fea0003800000 */
.L_x_111:
        /* <DEDUP_REMOVED lines=28> */
.L_x_114:
[----:B------:R-:W-:Y:S05]  /*98b0*/  BSYNC B1 ;  /* 0x0000000000017941 */ /* 0x000fea0003800000 */
.L_x_113:
        /* <DEDUP_REMOVED lines=21> */
.L_x_116:
[----:B------:R-:W-:Y:S05]  /*9a10*/  BSYNC B1 ;  /* 0x0000000000017941 */ /* 0x000fea0003800000 */
.L_x_115:
        /* <DEDUP_REMOVED lines=21> */
.L_x_118:
[----:B------:R-:W-:Y:S05]  /*9b70*/  BSYNC B1 ;  /* 0x0000000000017941 */ /* 0x000fea0003800000 */
.L_x_117:
        /* <DEDUP_REMOVED lines=28> */
.L_x_120:
[----:B------:R-:W-:Y:S05]  /*9d40*/  BSYNC B1 ;  /* 0x0000000000017941 */ /* 0x000fea0003800000 */
.L_x_119:
        /* <DEDUP_REMOVED lines=21> */
.L_x_122:
[----:B------:R-:W-:Y:S05]  /*9ea0*/  BSYNC B1 ;  /* 0x0000000000017941 */ /* 0x000fea0003800000 */
.L_x_121:
        /* <DEDUP_REMOVED lines=21> */
.L_x_124:
[----:B------:R-:W-:Y:S05]  /*a000*/  BSYNC B1 ;  /* 0x0000000000017941 */ /* 0x000fea0003800000 */
.L_x_123:
        /* <DEDUP_REMOVED lines=28> */
.L_x_126:
[----:B------:R-:W-:Y:S05]  /*a1d0*/  BSYNC B1 ;  /* 0x0000000000017941 */ /* 0x000fea0003800000 */
.L_x_125:
        /* <DEDUP_REMOVED lines=21> */
.L_x_128:
[----:B------:R-:W-:Y:S05]  /*a330*/  BSYNC B1 ;  /* 0x0000000000017941 */ /* 0x000fea0003800000 */
.L_x_127:
        /* <DEDUP_REMOVED lines=21> */
.L_x_130:
[----:B------:R-:W-:Y:S05]  /*a490*/  BSYNC B1 ;  /* 0x0000000000017941 */ /* 0x000fea0003800000 */
.L_x_129:
        /* <DEDUP_REMOVED lines=28> */
.L_x_132:
[----:B------:R-:W-:Y:S05]  /*a660*/  BSYNC B1 ;  /* 0x0000000000017941 */ /* 0x000fea0003800000 */
.L_x_131:
        /* <DEDUP_REMOVED lines=21> */
.L_x_134:
[----:B------:R-:W-:Y:S05]  /*a7c0*/  BSYNC B1 ;  /* 0x0000000000017941 */ /* 0x000fea0003800000 */
.L_x_133:
        /* <DEDUP_REMOVED lines=21> */
.L_x_136:
[----:B------:R-:W-:Y:S05]  /*a920*/  BSYNC B1 ;  /* 0x0000000000017941 */ /* 0x000fea0003800000 */
.L_x_135:
        /* <DEDUP_REMOVED lines=28> */
.L_x_138:
[----:B------:R-:W-:Y:S05]  /*aaf0*/  BSYNC B1 ;  /* 0x0000000000017941 */ /* 0x000fea0003800000 */
.L_x_137:
        /* <DEDUP_REMOVED lines=21> */
.L_x_140:
[----:B------:R-:W-:Y:S05]  /*ac50*/  BSYNC B1 ;  /* 0x0000000000017941 */ /* 0x000fea0003800000 */
.L_x_139:
        /* <DEDUP_REMOVED lines=21> */
.L_x_142:
[----:B------:R-:W-:Y:S05]  /*adb0*/  BSYNC B1 ;  /* 0x0000000000017941 */ /* 0x000fea0003800000 */
.L_x_141:
        /* <DEDUP_REMOVED lines=28> */
.L_x_144:
[----:B------:R-:W-:Y:S05]  /*af80*/  BSYNC B1 ;  /* 0x0000000000017941 */ /* 0x000fea0003800000 */
.L_x_143:
        /* <DEDUP_REMOVED lines=21> */
.L_x_146:
[----:B------:R-:W-:Y:S05]  /*b0e0*/  BSYNC B1 ;  /* 0x0000000000017941 */ /* 0x000fea0003800000 */
.L_x_145:
        /* <DEDUP_REMOVED lines=21> */
.L_x_148:
[----:B------:R-:W-:Y:S05]  /*b240*/  BSYNC B1 ;  /* 0x0000000000017941 */ /* 0x000fea0003800000 */
.L_x_147:
        /* <DEDUP_REMOVED lines=28> */
.L_x_150:
[----:B------:R-:W-:Y:S05]  /*b410*/  BSYNC B1 ;  /* 0x0000000000017941 */ /* 0x000fea0003800000 */
.L_x_149:
        /* <DEDUP_REMOVED lines=21> */
.L_x_152:
[----:B------:R-:W-:Y:S05]  /*b570*/  BSYNC B1 ;  /* 0x0000000000017941 */ /* 0x000fea0003800000 */
.L_x_151:
        /* <DEDUP_REMOVED lines=21> */
.L_x_154:
[----:B------:R-:W-:Y:S05]  /*b6d0*/  BSYNC B1 ;  /* 0x0000000000017941 */ /* 0x000fea0003800000 */
.L_x_153:
        /* <DEDUP_REMOVED lines=28> */
.L_x_156:
[----:B------:R-:W-:Y:S05]  /*b8a0*/  BSYNC B1 ;  /* 0x0000000000017941 */ /* 0x000fea0003800000 */
.L_x_155:
        /* <DEDUP_REMOVED lines=21> */
.L_x_158:
[----:B------:R-:W-:Y:S05]  /*ba00*/  BSYNC B1 ;  /* 0x0000000000017941 */ /* 0x000fea0003800000 */
.L_x_157:
        /* <DEDUP_REMOVED lines=21> */
.L_x_160:
[----:B------:R-:W-:Y:S05]  /*bb60*/  BSYNC B1 ;  /* 0x0000000000017941 */ /* 0x000fea0003800000 */
.L_x_159:
        /* <DEDUP_REMOVED lines=28> */
.L_x_162:
[----:B------:R-:W-:Y:S05]  /*bd30*/  BSYNC B1 ;  /* 0x0000000000017941 */ /* 0x000fea0003800000 */
.L_x_161:
        /* <DEDUP_REMOVED lines=21> */
.L_x_164:
[----:B------:R-:W-:Y:S05]  /*be90*/  BSYNC B1 ;  /* 0x0000000000017941 */ /* 0x000fea0003800000 */
.L_x_163:
        /* <DEDUP_REMOVED lines=21> */
.L_x_166:
[----:B------:R-:W-:Y:S05]  /*bff0*/  BSYNC B1 ;  /* 0x0000000000017941 */ /* 0x000fea0003800000 */
.L_x_165:
        /* <DEDUP_REMOVED lines=28> */
.L_x_168:
[----:B------:R-:W-:Y:S05]  /*c1c0*/  BSYNC B1 ;  /* 0x0000000000017941 */ /* 0x000fea0003800000 */
.L_x_167:
        /* <DEDUP_REMOVED lines=21> */
.L_x_170:
[----:B------:R-:W-:Y:S05]  /*c320*/  BSYNC B1 ;  /* 0x0000000000017941 */ /* 0x000fea0003800000 */
.L_x_169:
        /* <DEDUP_REMOVED lines=21> */
.L_x_172:
[----:B------:R-:W-:Y:S05]  /*c480*/  BSYNC B1 ;  /* 0x0000000000017941 */ /* 0x000fea0003800000 */
.L_x_171:
        /* <DEDUP_REMOVED lines=28> */
.L_x_174:
[----:B------:R-:W-:Y:S05]  /*c650*/  BSYNC B1 ;  /* 0x0000000000017941 */ /* 0x000fea0003800000 */
.L_x_173:
        /* <DEDUP_REMOVED lines=21> */
.L_x_176:
[----:B------:R-:W-:Y:S05]  /*c7b0*/  BSYNC B1 ;  /* 0x0000000000017941 */ /* 0x000fea0003800000 */
.L_x_175:
        /* <DEDUP_REMOVED lines=21> */
.L_x_178:
[----:B------:R-:W-:Y:S05]  /*c910*/  BSYNC B1 ;  /* 0x0000000000017941 */ /* 0x000fea0003800000 */
.L_x_177:
        /* <DEDUP_REMOVED lines=28> */
.L_x_180:
[----:B------:R-:W-:Y:S05]  /*cae0*/  BSYNC B1 ;  /* 0x0000000000017941 */ /* 0x000fea0003800000 */
.L_x_179:
        /* <DEDUP_REMOVED lines=21> */
.L_x_182:
[----:B------:R-:W-:Y:S05]  /*cc40*/  BSYNC B1 ;  /* 0x0000000000017941 */ /* 0x000fea0003800000 */
.L_x_181:
        /* <DEDUP_REMOVED lines=9> */
[----:B---3--:R-:W-:-:S05]  /*cce0*/  MOV R200, UR24 ;  /* 0x0000001800c87c02 */ /* 0x008fca0008000f00 */
[----:B------:R-:W-:-:S03]  /*ccf0*/  IMAD.WIDE.U32 R200, R8, R200, UR12 ;  /* 0x0000000c08c87e25 */ /* 0x000fc6000f8e00c8 */
[----:B------:R-:W-:-:S04]  /*cd00*/  IADD3 R208, P3, R2, R200, RZ ;  /* 0x000000c802d07210 */ /* 0x000fc80007f7e0ff */
[----:B------:R-:W-:-:S03]  /*cd10*/  IADD3.X R209, R3, R9, R201, P3, !PT ;  /* 0x0000000903d17210 */ /* 0x000fc60001ffe4c9 */
[----:B------:R-:W-:-:S04]  /*cd20*/  IMAD.WIDE.U32 R208, R10, UR8, R208 ;  /* 0x000000080ad07c25 */ /* 0x000fc8000f8e00d0 */
[----:B------:R-:W-:Y:S01]  /*cd30*/  VIADD R201, R209, UR10 ;  /* 0x0000000ad1c97c36 */ /* 0x000fe20008000000 */
[----:B------:R-:W-:-:S04]  /*cd40*/  LEA R200, P3, R208, UR22, 0x2 ;  /* 0x00000016d0c87c11 */ /* 0x000fc8000f8610ff */
[----:B------:R-:W-:Y:S01]  /*cd50*/  LEA.HI.X R201, R208, UR23, R201, 0x2, P3 ;  /* 0x00000017d0c97c11 */ /* 0x000fe200098f14c9 */
[----:B------:R-:W-:-:S04]  /*cd60*/  IMAD.U32 R208, RZ, RZ, UR24 ;  /* 0x00000018ffd07e24 */ /* 0x000fc8000f8e00ff */
[----:B------:R-:W-:Y:S01]  /*cd70*/  IMAD.WIDE.U32 R204, R208, 0x7, R204 ;  /* 0x00000007d0cc7825 */ /* 0x000fe200078e00cc */
[----:B------:R-:W-:Y:S06]  /*cd80*/  @!P5 BRA `(.L_x_184) ;  /* 0x000000000004d947 */ /* 0x000fec0003800000 */
[----:B------:R3:W5:Y:S02]  /*cd90*/  LDG.E.LTC128B R11, desc[UR16][R200.64+0x20] ;  /* 0x00002010c80b7981 */ /* 0x000764000c1e1920 */
.L_x_184:
[----:B------:R-:W-:Y:S05]  /*cda0*/  BSYNC B1 ;  /* 0x0000000000017941 */ /* 0x000fea0003800000 */
.L_x_183:
[----:B------:R-:W4:Y:S01]  /*cdb0*/  LDL.LU R208, [R1+0x1ac] ;  /* 0x0001ac0001d07983 */ /* 0x000f220000300800 */
[----:B------:R-:W-:Y:S02]  /*cdc0*/  VIADD R210, R205, UR9 ;  /* 0x00000009cdd27c36 */ /* 0x000fe40008000000 */
[----:B-----5:R-:W-:Y:S01]  /*cdd0*/  FMUL R211, R11, UR19 ;  /* 0x000000130bd37c20 */ /* 0x020fe20008400000 */
[----:B------:R-:W-:Y:S01]  /*cde0*/  IADD3 R205, P4, R6, R204, RZ ;  /* 0x000000cc06cd7210 */ /* 0x000fe20007f9e0ff */
[----:B------:R-:W2:Y:S01]  /*cdf0*/  LDL.LU R212, [R1+0x1b0] ;  /* 0x0001b00001d47983 */ /* 0x000ea20000300800 */
[----:B------:R-:W-:Y:S02]  /*ce00*/  ISETP.GT.AND P3, PT, R0, 0xd8, P1 ;  /* 0x000000d80000780c */ /* 0x000fe40000f64270 */
[----:B------:R-:W-:Y:S01]  /*ce10*/  IADD3.X R209, R210, R5, RZ, P4, !PT ;  /* 0x00000005d2d17210 */ /* 0x000fe200027fe4ff */
        /* <DEDUP_REMOVED lines=8> */
[----:B------:R-:W-:-:S04]  /*cea0*/  IMAD.WIDE.U32 R204, R204, 0x1c, R16 ;  /* 0x0000001ccccc7825 */ /* 0x000fc800078e0010 */
[----:B------:R-:W-:Y:S02]  /*ceb0*/  VIADD R205, R205, UR28 ;  /* 0x0000001ccdcd7c36 */ /* 0x000fe40008000000 */
        /* <DEDUP_REMOVED lines=11> */
.L_x_186:
[----:B------:R-:W-:Y:S05]  /*cf70*/  BSYNC B1 ;  /* 0x0000000000017941 */ /* 0x000fea0003800000 */
.L_x_185:
        /* <DEDUP_REMOVED lines=10> */
[----:B--2---:R-:W-:-:S05]  /*d020*/  MOV R210, UR24 ;  /* 0x0000001800d27c02 */ /* 0x004fca0008000f00 */
        /* <DEDUP_REMOVED lines=10> */
.L_x_188:
[----:B------:R-:W-:Y:S05]  /*d0d0*/  BSYNC B1 ;  /* 0x0000000000017941 */ /* 0x000fea0003800000 */
.L_x_187:
        /* <DEDUP_REMOVED lines=13> */
[----:B------:R-:W-:-:S04]  /*d1b0*/  IMAD.WIDE.U32 R212, R10, UR8, R212 ;  /* 0x000000080ad47c25 */ /* 0x000fc8000f8e00d4 */
[----:B------:R-:W-:Y:S01]  /*d1c0*/  VIADD R205, R213, UR10 ;  /* 0x0000000ad5cd7c36 */ /* 0x000fe20008000000 */
[----:B------:R-:W-:-:S04]  /*d1d0*/  LEA R204, P3, R212, UR22, 0x2 ;  /* 0x00000016d4cc7c11 */ /* 0x000fc8000f8610ff */
[----:B------:R-:W-:Y:S02]  /*d1e0*/  LEA.HI.X R205, R212, UR23, R205, 0x2, P3 ;  /* 0x00000017d4cd7c11 */ /* 0x000fe400098f14cd */
[----:B------:R-:W-:-:S05]  /*d1f0*/  MOV R212, UR24 ;  /* 0x0000001800d47c02 */ /* 0x000fca0008000f00 */
[----:B------:R-:W-:Y:S01]  /*d200*/  IMAD.WIDE.U32 R208, R212, 0x7, R208 ;  /* 0x00000007d4d07825 */ /* 0x000fe200078e00d0 */
[----:B------:R-:W-:Y:S06]  /*d210*/  @!P5 BRA `(.L_x_190) ;  /* 0x000000000004d947 */ /* 0x000fec0003800000 */
[----:B------:R3:W5:Y:S02]  /*d220*/  LDG.E.LTC128B R11, desc[UR16][R204.64+0x20] ;  /* 0x00002010cc0b7981 */ /* 0x000764000c1e1920 */
.L_x_190:
[----:B------:R-:W-:Y:S05]  /*d230*/  BSYNC B1 ;  /* 0x0000000000017941 */ /* 0x000fea0003800000 */
.L_x_189:
        /* <DEDUP_REMOVED lines=28> */
.L_x_192:
[----:B------:R-:W-:Y:S05]  /*d400*/  BSYNC B1 ;  /* 0x0000000000017941 */ /* 0x000fea0003800000 */
.L_x_191:
        /* <DEDUP_REMOVED lines=21> */
.L_x_194:
[----:B------:R-:W-:Y:S05]  /*d560*/  BSYNC B1 ;  /* 0x0000000000017941 */ /* 0x000fea0003800000 */
.L_x_193:
        /* <DEDUP_REMOVED lines=21> */
.L_x_196:
[----:B------:R-:W-:Y:S05]  /*d6c0*/  BSYNC B1 ;  /* 0x0000000000017941 */ /* 0x000fea0003800000 */
.L_x_195:
        /* <DEDUP_REMOVED lines=28> */
.L_x_198:
[----:B------:R-:W-:Y:S05]  /*d890*/  BSYNC B1 ;  /* 0x0000000000017941 */ /* 0x000fea0003800000 */
.L_x_197:
        /* <DEDUP_REMOVED lines=21> */
.L_x_200:
[----:B------:R-:W-:Y:S05]  /*d9f0*/  BSYNC B1 ;  /* 0x0000000000017941 */ /* 0x000fea0003800000 */
.L_x_199:
        /* <DEDUP_REMOVED lines=21> */
.L_x_202:
[----:B------:R-:W-:Y:S05]  /*db50*/  BSYNC B1 ;  /* 0x0000000000017941 */ /* 0x000fea0003800000 */
.L_x_201:
[----:B------:R-:W4:Y:S01]  /*db60*/  LDL.LU R220, [R1+0x1dc] ;  /* 0x0001dc0001dc7983 */ /* 0x000f220000300800 */
[----:B------:R-:W-:Y:S01]  /*db70*/  IADD3 R221, P4, R6, R216, RZ ;  /* 0x000000d806dd7210 */ /* 0x000fe20007f9e0ff */
[----:B-----5:R-:W-:Y:S01]  /*db80*/  FMUL R223, R11, UR19 ;  /* 0x000000130bdf7c20 */ /* 0x020fe20008400000 */
[----:B------:R-:W-:Y:S01]  /*db90*/  VIADD R217, R217, UR9 ;  /* 0x00000009d9d97c36 */ /* 0x000fe20008000000 */
[----:B------:R-:W-:Y:S01]  /*dba0*/  ISETP.GT.AND P3, PT, R0, 0xf0, P1 ;  /* 0x000000f00000780c */ /* 0x000fe20000f64270 */
[----:B------:R-:W2:Y:S02]  /*dbb0*/  LDL.LU R224, [R1+0x1e0] ;  /* 0x0001e00001e07983 */ /* 0x000ea40000300800 */
[----:B------:R-:W-:Y:S02]  /*dbc0*/  IMAD.X R222, R217, 0x1, R5, P4 ;  /* 0x00000001d9de7824 */ /* 0x000fe400020e0605 */
[----:B----4-:R-:W-:Y:S01]  /*dbd0*/  FFMA R223, R220, UR18, R223 ;  /* 0x00000012dcdf7c23 */ /* 0x010fe200080000df */
[----:B------:R-:W-:-:S04]  /*dbe0*/  LEA R220, P4, R221, UR22, 0x2 ;  /* 0x00000016dddc7c11 */ /* 0x000fc8000f8810ff */
[----:B------:R-:W-:Y:S01]  /*dbf0*/  LEA.HI.X R221, R221, UR23, R222, 0x2, P4 ;  /* 0x00000017dddd7c11 */ /* 0x000fe2000a0f14de */
[----:B------:R4:W-:Y:S04]  /*dc00*/  @P5 STG.E desc[UR16][R16.64+0x20], R223 ;  /* 0x000020df10005986 */ /* 0x0009e8000c101910 */
[----:B------:R0:W3:Y:S01]  /*dc10*/  @P3 LDG.E.LTC128B R11, desc[UR16][R220.64] ;  /* 0x00000010dc0b3981 */ /* 0x0000e2000c1e1920 */
[----:B------:R-:W-:Y:S01]  /*dc20*/  IADD3 R216, P4, R216, UR24, RZ ;  /* 0x00000018d8d87c10 */ /* 0x000fe2000ff9e0ff */
[----:B------:R-:W-:Y:S03]  /*dc30*/  BSSY B1, `(.L_x_203) ;  /* 0x000000f000017945 */ /* 0x000fe60003800000 */
[----:B------:R-:W-:-:S02]  /*dc40*/  IADD3.X R217, R217, UR25, RZ, P4, !PT ;  /* 0x00000019d9d97c10 */ /* 0x000fc4000a7fe4ff */
[----:B----4-:R-:W-:Y:S01]  /*dc50*/  IADD3 R223, P4, R216, R6, RZ ;  /* 0x00000006d8df7210 */ /* 0x010fe20007f9e0ff */
[----:B0-----:R-:W-:-:S04]  /*dc60*/  IMAD.U32 R220, RZ, RZ, UR26 ;  /* 0x0000001affdc7e24 */ /* 0x001fc8000f8e00ff */
[----:B------:R-:W-:-:S05]  /*dc70*/  IMAD.WIDE.U32 R220, R220, 0x1c, R16 ;  /* 0x0000001cdcdc7825 */ /* 0x000fca00078e0010 */
[----:B------:R-:W-:Y:S01]  /*dc80*/  IADD3 R221, R221, UR28, RZ ;  /* 0x0000001cdddd7c10 */ /* 0x000fe2000fffe0ff */
[----:B---3--:R-:W-:-:S04]  /*dc90*/  FMUL R222, R11, UR19 ;  /* 0x000000130bde7c20 */ /* 0x008fc80008400000 */
[----:B--2---:R-:W-:Y:S01]  /*dca0*/  FFMA R222, R224, UR18, R222 ;  /* 0x00000012e0de7c23 */ /* 0x004fe200080000de */
[----:B------:R-:W-:-:S04]  /*dcb0*/  IMAD.X R224, R217, 0x1, R5, P4 ;  /* 0x00000001d9e07824 */ /* 0x000fc800020e0605 */
[----:B------:R0:W-:Y:S01]  /*dcc0*/  @P3 STG.E desc[UR16][R220.64], R222 ;  /* 0x000000dedc003986 */ /* 0x0001e2000c101910 */
[----:B------:R-:W-:Y:S02]  /*dcd0*/  ISETP.GT.AND P3, PT, R0, 0xf1, P1 ;  /* 0x000000f10000780c */ /* 0x000fe40000f64270 */
[----:B0-----:R-:W-:-:S04]  /*dce0*/  LEA R222, P4, R223, UR22, 0x2 ;  /* 0x00000016dfde7c11 */ /* 0x001fc8000f8810ff */
[----:B------:R-:W-:-:S07]  /*dcf0*/  LEA.HI.X R223, R223, UR23, R224, 0x2, P4 ;  /* 0x00000017dfdf7c11 */ /* 0x000fce000a0f14e0 */
[----:B------:R-:W-:Y:S05]  /*dd00*/  @!P3 BRA `(.L_x_204) ;  /* 0x000000000004b947 */ /* 0x000fea0003800000 */
[----:B------:R0:W5:Y:S02]  /*dd10*/  LDG.E.LTC128B R11, desc[UR16][R222.64] ;  /* 0x00000010de0b7981 */ /* 0x000164000c1e1920 */
.L_x_204:
[----:B------:R-:W-:Y:S05]  /*dd20*/  BSYNC B1 ;  /* 0x0000000000017941 */ /* 0x000fea0003800000 */
.L_x_203:
        /* <DEDUP_REMOVED lines=21> */
.L_x_206:
[----:B------:R-:W-:Y:S05]  /*de80*/  BSYNC B1 ;  /* 0x0000000000017941 */ /* 0x000fea0003800000 */
.L_x_205:
        /* <DEDUP_REMOVED lines=21> */
.L_x_208:
[----:B------:R-:W-:Y:S05]  /*dfe0*/  BSYNC B1 ;  /* 0x0000000000017941 */ /* 0x000fea0003800000 */
.L_x_207:
[----:B------:R-:W3:Y:S01]  /*dff0*/  LDL.LU R224, [R1+0x1ec] ;  /* 0x0001ec0001e07983 */ /* 0x000ee20000300800 */
[----:B-----5:R-:W-:Y:S01]  /*e000*/  FMUL R230, R11, UR19 ;  /* 0x000000130be67c20 */ /* 0x020fe20008400000 */
[----:B------:R-:W-:Y:S01]  /*e010*/  VIADD R7, R217, UR9 ;  /* 0x00000009d9077c36 */ /* 0x000fe20008000000 */
[----:B------:R-:W-:Y:S02]  /*e020*/  IADD3 R4, P4, R6, R216, RZ ;  /* 0x000000d806047210 */ /* 0x000fe40007f9e0ff */
[----:B------:R-:W-:Y:S02]  /*e030*/  ISETP.GT.AND P3, PT, R0, 0xf8, P1 ;  /* 0x000000f80000780c */ /* 0x000fe40000f64270 */
[----:B------:R-:W-:Y:S01]  /*e040*/  IADD3.X R217, R7, R5, RZ, P4, !PT ;  /* 0x0000000507d97210 */ /* 0x000fe200027fe4ff */
[----:B---3--:R-:W-:Y:S01]  /*e050*/  FFMA R230, R224, UR18, R230 ;  /* 0x00000012e0e67c23 */ /* 0x008fe200080000e6 */
[----:B------:R-:W-:-:S04]  /*e060*/  LEA R224, P5, R4, UR22, 0x2 ;  /* 0x0000001604e07c11 */ /* 0x000fc8000f8a10ff */
[----:B------:R-:W-:Y:S01]  /*e070*/  LEA.HI.X R225, R4, UR23, R217, 0x2, P5 ;  /* 0x0000001704e17c11 */ /* 0x000fe2000a8f14d9 */
[----:B------:R-:W-:Y:S01]  /*e080*/  IMAD.MOV.U32 R4, RZ, RZ, R11 ;  /* 0x000000ffff047224 */ /* 0x000fe200078e000b */
[----:B------:R3:W-:Y:S05]  /*e090*/  @P6 STG.E desc[UR16][R16.64+0x20], R230 ;  /* 0x000020e610006986 */ /* 0x0007ea000c101910 */
[----:B------:R-:W4:Y:S04]  /*e0a0*/  @P3 LDG.E.LTC128B R4, desc[UR16][R224.64] ;  /* 0x00000010e0043981 */ /* 0x000f28000c1e1920 */
[----:B---3--:R-:W3:Y:S01]  /*e0b0*/  LDL.LU R230, [R1+0x1f0] ;  /* 0x0001f00001e67983 */ /* 0x008ee20000300800 */
[----:B------:R-:W-:Y:S01]  /*e0c0*/  IADD3 R217, P4, P5, R6, UR24, R216 ;  /* 0x0000001806d97c10 */ /* 0x000fe2000fd9e0d8 */
[----:B------:R-:W-:Y:S01]  /*e0d0*/  IMAD.U32 R6, RZ, RZ, UR26 ;  /* 0x0000001aff067e24 */ /* 0x000fe2000f8e00ff */
[----:B------:R-:W-:-:S02]  /*e0e0*/  ISETP.GT.AND P1, PT, R0, 0xf9, P1 ;  /* 0x000000f90000780c */ /* 0x000fc40000f24270 */
[----:B------:R-:W-:Y:S01]  /*e0f0*/  IADD3.X R5, R5, UR25, R7, P4, P5 ;  /* 0x0000001905057c10 */ /* 0x000fe2000a7ea407 */
[----:B------:R-:W-:-:S04]  /*e100*/  IMAD.WIDE.U32 R6, R6, 0x1c, R16 ;  /* 0x0000001c06067825 */ /* 0x000fc800078e0010 */
[----:B------:R-:W-:Y:S01]  /*e110*/  VIADD R7, R7, UR28 ;  /* 0x0000001c07077c36 */ /* 0x000fe20008000000 */
[----:B------:R-:W-:Y:S01]  /*e120*/  BSSY B1, `(.L_x_209) ;  /* 0x0000008000017945 */ /* 0x000fe20003800000 */
[----:B----4-:R-:W-:-:S04]  /*e130*/  FMUL R11, R4, UR19 ;  /* 0x00000013040b7c20 */ /* 0x010fc80008400000 */
[----:B---3--:R-:W-:-:S05]  /*e140*/  FFMA R11, R230, UR18, R11 ;  /* 0x00000012e60b7c23 */ /* 0x008fca000800000b */
[----:B------:R3:W-:Y:S01]  /*e150*/  @P3 STG.E desc[UR16][R6.64], R11 ;  /* 0x0000000b06003986 */ /* 0x0007e2000c101910 */
[----:B------:R-:W-:-:S04]  /*e160*/  LEA R216, P3, R217, UR22, 0x2 ;  /* 0x00000016d9d87c11 */ /* 0x000fc8000f8610ff */
[----:B------:R-:W-:Y:S01]  /*e170*/  LEA.HI.X R217, R217, UR23, R5, 0x2, P3 ;  /* 0x00000017d9d97c11 */ /* 0x000fe200098f1405 */
[----:B------:R-:W-:Y:S08]  /*e180*/  @!P1 BRA `(.L_x_210) ;  /* 0x0000000000049947 */ /* 0x000ff00003800000 */
[----:B------:R4:W5:Y:S02]  /*e190*/  LDG.E.LTC128B R4, desc[UR16][R216.64] ;  /* 0x00000010d8047981 */ /* 0x000964000c1e1920 */
.L_x_210:
[----:B------:R-:W-:Y:S05]  /*e1a0*/  BSYNC B1 ;  /* 0x0000000000017941 */ /* 0x000fea0003800000 */
.L_x_209:
[----:B---3--:R-:W3:Y:S01]  /*e1b0*/  LDL.LU R11, [R1+0x1f4] ;  /* 0x0001f400010b7983 */ /* 0x008ee20000300800 */
[----:B------:R-:W-:Y:S01]  /*e1c0*/  UIMAD.WIDE.U32 UR14, UR24, 0x7, UR14 ;  /* 0x00000007180e78a5 */ /* 0x000fe2000f8e000e */
[----:B------:R-:W-:Y:S01]  /*e1d0*/  IADD3 R16, P4, R16, UR21, RZ ;  /* 0x0000001510107c10 */ /* 0x000fe2000ff9e0ff */
[----:B------:R-:W-:Y:S02]  /*e1e0*/  BSSY B1, `(.L_x_211) ;  /* 0x0000014000017945 */ /* 0x000fe40003800000 */
[----:B------:R-:W-:Y:S01]  /*e1f0*/  UIADD3 UR27, UP0, UR14, UR24, URZ ;  /* 0x000000180e1b7290 */ /* 0x000fe2000ff1e03f */
[----:B------:R-:W-:-:S03]  /*e200*/  IADD3.X R17, R17, UR11, RZ, P4, !PT ;  /* 0x0000000b11117c10 */ /* 0x000fc6000a7fe4ff */
[----:B------:R-:W-:Y:S02]  /*e210*/  UIADD3.X UR14, UR25, UR9, UR15, UP0, !UPT ;  /* 0x00000009190e7290 */ /* 0x000fe400087fe40f */
[----:B----4-:R-:W-:-:S04]  /*e220*/  MOV R216, UR27 ;  /* 0x0000001b00d87c02 */ /* 0x010fc80008000f00 */
[----:B------:R-:W-:Y:S02]  /*e230*/  IMAD.U32 R217, RZ, RZ, UR14 ;  /* 0x0000000effd97e24 */ /* 0x000fe4000f8e00ff */
[----:B------:R-:W-:-:S03]  /*e240*/  IMAD.WIDE.U32 R216, R8, UR24, R216 ;  /* 0x0000001808d87c25 */ /* 0x000fc6000f8e00d8 */
[----:B------:R-:W-:-:S04]  /*e250*/  IADD3 R224, P3, R2, R216, RZ ;  /* 0x000000d802e07210 */ /* 0x000fc80007f7e0ff */
[----:B------:R-:W-:-:S03]  /*e260*/  IADD3.X R225, R3, R9, R217, P3, !PT ;  /* 0x0000000903e17210 */ /* 0x000fc60001ffe4d9 */
[----:B------:R-:W-:-:S04]  /*e270*/  IMAD.WIDE.U32 R224, R10, UR8, R224 ;  /* 0x000000080ae07c25 */ /* 0x000fc8000f8e00e0 */
[----:B------:R-:W-:Y:S01]  /*e280*/  VIADD R5, R225, UR10 ;  /* 0x0000000ae1057c36 */ /* 0x000fe20008000000 */
[----:B------:R-:W-:-:S04]  /*e290*/  LEA R216, P3, R224, UR22, 0x2 ;  /* 0x00000016e0d87c11 */ /* 0x000fc8000f8610ff */
[----:B------:R-:W-:Y:S01]  /*e2a0*/  LEA.HI.X R217, R224, UR23, R5, 0x2, P3 ;  /* 0x00000017e0d97c11 */ /* 0x000fe200098f1405 */
[----:B-----5:R-:W-:Y:S01]  /*e2b0*/  FMUL R5, R4, UR19 ;  /* 0x0000001304057c20 */ /* 0x020fe20008400000 */
[----:B------:R-:W-:-:S03]  /*e2c0*/  ISETP.GT.AND P3, PT, R0, 0xf8, P2 ;  /* 0x000000f80000780c */ /* 0x000fc60001764270 */
[----:B---3--:R-:W-:Y:S01]  /*e2d0*/  FFMA R5, R11, UR18, R5 ;  /* 0x000000120b057c23 */ /* 0x008fe20008000005 */
[----:B------:R-:W-:-:S04]  /*e2e0*/  IMAD.MOV.U32 R11, RZ, RZ, R4 ;  /* 0x000000ffff0b7224 */ /* 0x000fc800078e0004 */
[----:B------:R3:W-:Y:S05]  /*e2f0*/  @P1 STG.E desc[UR16][R16.64], R5 ;  /* 0x0000000510001986 */ /* 0x0007ea000c101910 */
[----:B------:R-:W-:Y:S05]  /*e300*/  @!P3 BRA `(.L_x_212) ;  /* 0x000000000004b947 */ /* 0x000fea0003800000 */
[----:B------:R4:W5:Y:S02]  /*e310*/  LDG.E.LTC128B R11, desc[UR16][R216.64+0x20] ;  /* 0x00002010d80b7981 */ /* 0x000964000c1e1920 */
.L_x_212:
[----:B------:R-:W-:Y:S05]  /*e320*/  BSYNC B1 ;  /* 0x0000000000017941 */ /* 0x000fea0003800000 */
.L_x_211:
[----:B------:R-:W2:Y:S01]  /*e330*/  LDL.LU R224, [R1+0x1f8] ;  /* 0x0001f80001e07983 */ /* 0x000ea20000300800 */
[----:B------:R-:W-:Y:S01]  /*e340*/  UIMAD.WIDE.U32 UR12, UR24, 0x7, UR12 ;  /* 0x00000007180c78a5 */ /* 0x000fe2000f8e000c */
[----:B------:R-:W-:Y:S01]  /*e350*/  ISETP.GT.AND P2, PT, R0, 0xf9, P2 ;  /* 0x000000f90000780c */ /* 0x000fe20001744270 */
[----:B------:R-:W-:Y:S02]  /*e360*/  BSSY B1, `(.L_x_213) ;  /* 0x0000012000017945 */ /* 0x000fe40003800000 */
[----:B------:R-:W-:-:S04]  /*e370*/  UIADD3 UR12, UP0, UR12, UR24, URZ ;  /* 0x000000180c0c7290 */ /* 0x000fc8000ff1e03f */
[----:B------:R-:W-:Y:S02]  /*e380*/  UIADD3.X UR9, UR25, UR9, UR13, UP0, !UPT ;  /* 0x0000000919097290 */ /* 0x000fe400087fe40d */
[----:B------:R-:W-:-:S04]  /*e390*/  MOV R4, UR12 ;  /* 0x0000000c00047c02 */ /* 0x000fc80008000f00 */
[----:B---3--:R-:W-:Y:S02]  /*e3a0*/  IMAD.U32 R5, RZ, RZ, UR9 ;  /* 0x00000009ff057e24 */ /* 0x008fe4000f8e00ff */
        /* <DEDUP_REMOVED lines=8> */
[----:B------:R-:W-:-:S03]  /*e430*/  ISETP.GT.AND P1, PT, R231, 0x80, PT ;  /* 0x00000080e700780c */ /* 0x000fc60003f24270 */
[----:B--2---:R-:W-:-:S05]  /*e440*/  FFMA R4, R224, UR18, R4 ;  /* 0x00000012e0047c23 */ /* 0x004fca0008000004 */
[----:B------:R2:W-:Y:S01]  /*e450*/  @P3 STG.E desc[UR16][R6.64+0x20], R4 ;  /* 0x0000200406003986 */ /* 0x0005e2000c101910 */
[----:B------:R-:W-:Y:S05]  /*e460*/  @!P2 BRA `(.L_x_214) ;  /* 0x000000000004a947 */ /* 0x000fea0003800000 */
[----:B------:R3:W5:Y:S02]  /*e470*/  LDG.E.LTC128B R11, desc[UR16][R2.64+0x20] ;  /* 0x00002010020b7981 */ /* 0x000764000c1e1920 */
.L_x_214:
[----:B------:R-:W-:Y:S05]  /*e480*/  BSYNC B1 ;  /* 0x0000000000017941 */ /* 0x000fea0003800000 */
.L_x_213:
[----:B------:R-:W4:Y:S01]  /*e490*/  LDL.LU R5, [R1+0x1fc] ;  /* 0x0001fc0001057983 */ /* 0x000f220000300800 */
[----:B--2--5:R-:W-:Y:S01]  /*e4a0*/  FMUL R4, R11, UR19 ;  /* 0x000000130b047c20 */ /* 0x024fe20008400000 */
[----:B------:R-:W-:Y:S01]  /*e4b0*/  ISETP.GT.AND P3, PT, R0, RZ, P1 ;  /* 0x000000ff0000720c */ /* 0x000fe20000f64270 */
[----:B------:R-:W-:Y:S02]  /*e4c0*/  BSSY B1, `(.L_x_215) ;  /* 0x0000006000017945 */ /* 0x000fe40003800000 */
[----:B----4-:R-:W-:-:S05]  /*e4d0*/  FFMA R4, R5, UR18, R4 ;  /* 0x0000001205047c23 */ /* 0x010fca0008000004 */
[----:B------:R2:W-:Y:S05]  /*e4e0*/  @P2 STG.E desc[UR16][R16.64+0x20], R4 ;  /* 0x0000200410002986 */ /* 0x0005ea000c101910 */
[----:B------:R-:W-:Y:S05]  /*e4f0*/  @!P3 BRA `(.L_x_216) ;  /* 0x000000000008b947 */ /* 0x000fea0003800000 */
[----:B------:R-:W4:Y:S04]  /*e500*/  LDL.64 R6, [R1+0x258] ;  /* 0x0002580001067983 */ /* 0x000f280000100a00 */
[----:B----4-:R4:W5:Y:S02]  /*e510*/  LDG.E.LTC128B R11, desc[UR16][R6.64+0x200] ;  /* 0x00020010060b7981 */ /* 0x010964000c1e1920 */
.L_x_216:
[----:B------:R-:W-:Y:S05]  /*e520*/  BSYNC B1 ;  /* 0x0000000000017941 */ /* 0x000fea0003800000 */
.L_x_215:
[----:B--2--5:R-:W-:Y:S01]  /*e530*/  FMUL R4, R11, UR19 ;  /* 0x000000130b047c20 */ /* 0x024fe20008400000 */
[----:B------:R-:W-:Y:S01]  /*e540*/  ISETP.GT.AND P4, PT, R0, 0x1, P1 ;  /* 0x000000010000780c */ /* 0x000fe20000f84270 */
[----:B------:R-:W-:Y:S01]  /*e550*/  BSSY B1, `(.L_x_217) ;  /* 0x0000007000017945 */ /* 0x000fe20003800000 */
[----:B------:R-:W-:Y:S01]  /*e560*/  ISETP.GT.AND P2, PT, R231, 0x88, PT ;  /* 0x00000088e700780c */ /* 0x000fe20003f44270 */
[----:B------:R-:W-:-:S05]  /*e570*/  FFMA R4, R24, UR18, R4 ;  /* 0x0000001218047c23 */ /* 0x000fca0008000004 */
[----:B------:R2:W-:Y:S05]  /*e580*/  @P3 STG.E desc[UR16][R14.64+0x200], R4 ;  /* 0x000200040e003986 */ /* 0x0005ea000c101910 */
[----:B------:R-:W-:Y:S05]  /*e590*/  @!P4 BRA `(.L_x_218) ;  /* 0x000000000008c947 */ /* 0x000fea0003800000 */
[----:B----4-:R-:W4:Y:S04]  /*e5a0*/  LDL.64 R6, [R1+0x250] ;  /* 0x0002500001067983 */ /* 0x010f280000100a00 */
[----:B----4-:R4:W5:Y:S02]  /*e5b0*/  LDG.E.LTC128B R11, desc[UR16][R6.64+0x200] ;  /* 0x00020010060b7981 */ /* 0x010964000c1e1920 */
.L_x_218:
[----:B------:R-:W-:Y:S05]  /*e5c0*/  BSYNC B1 ;  /* 0x0000000000017941 */ /* 0x000fea0003800000 */
.L_x_217:
[----:B--2--5:R-:W-:Y:S01]  /*e5d0*/  FMUL R4, R11, UR19 ;  /* 0x000000130b047c20 */ /* 0x024fe20008400000 */
[----:B------:R-:W-:Y:S01]  /*e5e0*/  @P4 MOV R5, R13 ;  /* 0x0000000d00054202 */ /* 0x000fe20000000f00 */
[----:B------:R-:W-:Y:S01]  /*e5f0*/  BSSY B1, `(.L_x_219) ;  /* 0x0000008000017945 */ /* 0x000fe20003800000 */
[----:B------:R-:W-:Y:S01]  /*e600*/  ISETP.GT.AND P5, PT, R0, RZ, P2 ;  /* 0x000000ff0000720c */ /* 0x000fe200017a4270 */
[----:B------:R-:W-:Y:S01]  /*e610*/  FFMA R25, R25, UR18, R4 ;  /* 0x0000001219197c23 */ /* 0x000fe20008000004 */
[----:B------:R-:W-:-:S05]  /*e620*/  @P4 IMAD.MOV.U32 R4, RZ, RZ, R12 ;  /* 0x000000ffff044224 */ /* 0x000fca00078e000c */
[----:B------:R2:W-:Y:S06]  /*e630*/  @P4 STG.E desc[UR16][R4.64+0x200], R25 ;  /* 0x0002001904004986 */ /* 0x0005ec000c101910 */
[----:B------:R-:W-:Y:S05]  /*e640*/  @!P5 BRA `(.L_x_220) ;  /* 0x000000000008d947 */ /* 0x000fea0003800000 */
[----:B----4-:R-:W4:Y:S04]  /*e650*/  LDL.LU.64 R6, [R1+0x258] ;  /* 0x0002580001067983 */ /* 0x010f280000300a00 */
[----:B----4-:R4:W5:Y:S02]  /*e660*/  LDG.E.LTC128B R11, desc[UR16][R6.64+0x220] ;  /* 0x00022010060b7981 */ /* 0x010964000c1e1920 */
.L_x_220:
[----:B------:R-:W-:Y:S05]  /*e670*/  BSYNC B1 ;  /* 0x0000000000017941 */ /* 0x000fea0003800000 */
.L_x_219:
[----:B--2--5:R-:W-:Y:S01]  /*e680*/  FMUL R4, R11, UR19 ;  /* 0x000000130b047c20 */ /* 0x024fe20008400000 */
[C---:B------:R-:W-:Y:S01]  /*e690*/  ISETP.GT.AND P4, PT, R0.reuse, 0x1, P2 ;  /* 0x000000010000780c */ /* 0x040fe20001784270 */
[----:B------:R-:W-:Y:S01]  /*e6a0*/  BSSY B1, `(.L_x_221) ;  /* 0x0000008000017945 */ /* 0x000fe20003800000 */
[----:B------:R-:W-:Y:S01]  /*e6b0*/  ISETP.GT.AND P3, PT, R0, 0x8, P1 ;  /* 0x000000080000780c */ /* 0x000fe20000f64270 */
[----:B------:R-:W-:Y:S01]  /*e6c0*/  FFMA R4, R26, UR18, R4 ;  /* 0x000000121a047c23 */ /* 0x000fe20008000004 */
[----:B------:R-:W-:-:S04]  /*e6d0*/  IMAD.MOV.U32 R8, RZ, RZ, R11 ;  /* 0x000000ffff087224 */ /* 0x000fc800078e000b */
[----:B------:R2:W-:Y:S05]  /*e6e0*/  @P5 STG.E desc[UR16][R14.64+0x220], R4 ;  /* 0x000220040e005986 */ /* 0x0005ea000c101910 */
[----:B------:R-:W-:Y:S05]  /*e6f0*/  @!P4 BRA `(.L_x_222) ;  /* 0x000000000008c947 */ /* 0x000fea0003800000 */
[----:B----4-:R-:W4:Y:S04]  /*e700*/  LDL.LU.64 R6, [R1+0x250] ;  /* 0x0002500001067983 */ /* 0x010f280000300a00 */
[----:B----4-:R4:W5:Y:S02]  /*e710*/  LDG.E.LTC128B R8, desc[UR16][R6.64+0x220] ;  /* 0x0002201006087981 */ /* 0x010964000c1e1920 */
.L_x_222:
[----:B------:R-:W-:Y:S05]  /*e720*/  BSYNC B1 ;  /* 0x0000000000017941 */ /* 0x000fea0003800000 */
.L_x_221:
[----:B------:R-:W3:Y:S01]  /*e730*/  LDL.64 R10, [R1+0x248] ;  /* 0x00024800010a7983 */ /* 0x000ee20000100a00 */
[----:B--2--5:R-:W-:Y:S01]  /*e740*/  FMUL R4, R8, UR19 ;  /* 0x0000001308047c20 */ /* 0x024fe20008400000 */
[----:B----4-:R-:W-:Y:S02]  /*e750*/  IMAD.MOV.U32 R6, RZ, RZ, R12 ;  /* 0x000000ffff067224 */ /* 0x010fe400078e000c */
[----:B------:R-:W-:Y:S02]  /*e760*/  IMAD.MOV.U32 R7, RZ, RZ, R13 ;  /* 0x000000ffff077224 */ /* 0x000fe400078e000d */
[----:B------:R-:W-:-:S05]  /*e770*/  FFMA R27, R27, UR18, R4 ;  /* 0x000000121b1b7c23 */ /* 0x000fca0008000004 */
[----:B------:R2:W-:Y:S04]  /*e780*/  @P4 STG.E desc[UR16][R6.64+0x220], R27 ;  /* 0x0002201b06004986 */ /* 0x0005e8000c101910 */
[----:B---3--:R-:W3:Y:S01]  /*e790*/  @P3 LDG.E.LTC128B R8, desc[UR16][R10.64+0x200] ;  /* 0x000200100a083981 */ /* 0x008ee2000c1e1920 */
[----:B------:R-:W-:Y:S01]  /*e7a0*/  MOV R4, UR26 ;  /* 0x0000001a00047c02 */ /* 0x000fe20008000f00 */
[----:B------:R-:W-:Y:S01]  /*e7b0*/  BSSY B1, `(.L_x_223) ;  /* 0x000000b000017945 */ /* 0x000fe20003800000 */
[----:B------:R-:W-:-:S03]  /*e7c0*/  ISETP.GT.AND P5, PT, R0, 0x9, P1 ;  /* 0x000000090000780c */ /* 0x000fc60000fa4270 */
[----:B--2---:R-:W-:Y:S01]  /*e7d0*/  IMAD.WIDE.U32 R6, R4, 0x1c, R6 ;  /* 0x0000001c04067825 */ /* 0x004fe200078e0006 */
[----:B------:R-:W-:-:S03]  /*e7e0*/  IADD3 R4, P4, R12, UR21, RZ ;  /* 0x000000150c047c10 */ /* 0x000fc6000ff9e0ff */
[----:B------:R-:W-:Y:S02]  /*e7f0*/  VIADD R7, R7, UR28 ;  /* 0x0000001c07077c36 */ /* 0x000fe40008000000 */
[----:B---3--:R-:W-:-:S04]  /*e800*/  FMUL R5, R8, UR19 ;  /* 0x0000001308057c20 */ /* 0x008fc80008400000 */
[----:B------:R-:W-:-:S05]  /*e810*/  FFMA R28, R28, UR18, R5 ;  /* 0x000000121c1c7c23 */ /* 0x000fca0008000005 */
[----:B------:R2:W-:Y:S01]  /*e820*/  @P3 STG.E desc[UR16][R6.64+0x200], R28 ;  /* 0x0002001c06003986 */ /* 0x0005e2000c101910 */
[----:B------:R-:W-:Y:S05]  /*e830*/  @!P5 BRA `(.L_x_224) ;  /* 0x000000000008d947 */ /* 0x000fea0003800000 */
[----:B------:R-:W3:Y:S04]  /*e840*/  LDL.64 R14, [R1+0x240] ;  /* 0x00024000010e7983 */ /* 0x000ee80000100a00 */
[----:B---3--:R3:W5:Y:S02]  /*e850*/  LDG.E.LTC128B R8, desc[UR16][R14.64+0x200] ;  /* 0x000200100e087981 */ /* 0x008764000c1e1920 */
.L_x_224:
[----:B------:R-:W-:Y:S05]  /*e860*/  BSYNC B1 ;  /* 0x0000000000017941 */ /* 0x000fea0003800000 */
.L_x_223:
[----:B-----5:R-:W-:Y:S01]  /*e870*/  FMUL R9, R8, UR19 ;  /* 0x0000001308097c20 */ /* 0x020fe20008400000 */
[----:B------:R-:W-:Y:S01]  /*e880*/  IADD3.X R5, R13, UR11, RZ, P4, !PT ;  /* 0x0000000b0d057c10 */ /* 0x000fe2000a7fe4ff */
[----:B------:R-:W-:Y:S01]  /*e890*/  BSSY B1, `(.L_x_225) ;  /* 0x0000006000017945 */ /* 0x000fe20003800000 */
[----:B------:R-:W-:Y:S01]  /*e8a0*/  ISETP.GT.AND P3, PT, R0, 0x8, P2 ;  /* 0x000000080000780c */ /* 0x000fe20001764270 */
[----:B------:R-:W-:-:S05]  /*e8b0*/  FFMA R9, R29, UR18, R9 ;  /* 0x000000121d097c23 */ /* 0x000fca0008000009 */
[----:B------:R4:W-:Y:S07]  /*e8c0*/  @P5 STG.E desc[UR16][R4.64+0x200], R9 ;  /* 0x0002000904005986 */ /* 0x0009ee000c101910 */
[----:B------:R-:W-:Y:S05]  /*e8d0*/  @!P3 BRA `(.L_x_226) ;  /* 0x000000000004b947 */ /* 0x000fea0003800000 */
[----:B------:R0:W5:Y:S02]  /*e8e0*/  LDG.E.LTC128B R8, desc[UR16][R10.64+0x220] ;  /* 0x000220100a087981 */ /* 0x000164000c1e1920 */
.L_x_226:
[----:B------:R-:W-:Y:S05]  /*e8f0*/  BSYNC B1 ;  /* 0x0000000000017941 */ /* 0x000fea0003800000 */
.L_x_225:
[----:B----45:R-:W-:Y:S01]  /*e900*/  FMUL R9, R8, UR19 ;  /* 0x0000001308097c20 */ /* 0x030fe20008400000 */
[C---:B------:R-:W-:Y:S01]  /*e910*/  ISETP.GT.AND P5, PT, R0.reuse, 0x9, P2 ;  /* 0x000000090000780c */ /* 0x040fe200017a4270 */
[----:B------:R-:W-:Y:S01]  /*e920*/  BSSY B1, `(.L_x_227) ;  /* 0x0000007000017945 */ /* 0x000fe20003800000 */
[----:B------:R-:W-:Y:S01]  /*e930*/  ISETP.GT.AND P4, PT, R0, 0x10, P1 ;  /* 0x000000100000780c */ /* 0x000fe20000f84270 */
[----:B------:R-:W-:-:S05]  /*e940*/  FFMA R9, R30, UR18, R9 ;  /* 0x000000121e097c23 */ /* 0x000fca0008000009 */
[----:B------:R4:W-:Y:S05]  /*e950*/  @P3 STG.E desc[UR16][R6.64+0x220], R9 ;  /* 0x0002200906003986 */ /* 0x0009ea000c101910 */
[----:B------:R-:W-:Y:S05]  /*e960*/  @!P5 BRA `(.L_x_228) ;  /* 0x000000000008d947 */ /* 0x000fea0003800000 */
[----:B0-----:R-:W2:Y:S04]  /*e970*/  LDL.LU.64 R10, [R1+0x240] ;  /* 0x00024000010a7983 */ /* 0x001ea80000300a00 */
[----:B--2---:R0:W5:Y:S02]  /*e980*/  LDG.E.LTC128B R8, desc[UR16][R10.64+0x220] ;  /* 0x000220100a087981 */ /* 0x004164000c1e1920 */
.L_x_228:
[----:B------:R-:W-:Y:S05]  /*e990*/  BSYNC B1 ;  /* 0x0000000000017941 */ /* 0x000fea0003800000 */
.L_x_227:
[----:B------:R-:W3:Y:S01]  /*e9a0*/  LDL.64 R12, [R1+0x238] ;  /* 0x00023800010c7983 */ /* 0x000ee20000100a00 */
[----:B--2-45:R-:W-:Y:S01]  /*e9b0*/  FMUL R6, R8, UR19 ;  /* 0x0000001308067c20 */ /* 0x034fe20008400000 */
[----:B0-----:R-:W-:Y:S01]  /*e9c0*/  IMAD.MOV.U32 R10, RZ, RZ, R8 ;  /* 0x000000ffff0a7224 */ /* 0x001fe200078e0008 */
[----:B------:R-:W-:Y:S01]  /*e9d0*/  MOV R9, R5 ;  /* 0x0000000500097202 */ /* 0x000fe20000000f00 */
[----:B------:R-:W-:Y:S02]  /*e9e0*/  IMAD.MOV.U32 R8, RZ, RZ, R4 ;  /* 0x000000ffff087224 */ /* 0x000fe400078e0004 */
[----:B------:R-:W-:-:S05]  /*e9f0*/  FFMA R31, R31, UR18, R6 ;  /* 0x000000121f1f7c23 */ /* 0x000fca0008000006 */
[----:B------:R0:W-:Y:S04]  /*ea00*/  @P5 STG.E desc[UR16][R8.64+0x220], R31 ;  /* 0x0002201f08005986 */ /* 0x0001e8000c101910 */
[----:B---3--:R-:W2:Y:S01]  /*ea10*/  @P4 LDG.E.LTC128B R10, desc[UR16][R12.64+0x200] ;  /* 0x000200100c0a4981 */ /* 0x008ea2000c1e1920 */
[----:B------:R-:W-:Y:S01]  /*ea20*/  IMAD.U32 R6, RZ, RZ, UR26 ;  /* 0x0000001aff067e24 */ /* 0x000fe2000f8e00ff */
[----:B------:R-:W-:Y:S01]  /*ea30*/  ISETP.GT.AND P6, PT, R0, 0x11, P1 ;  /* 0x000000110000780c */ /* 0x000fe20000fc4270 */
[----:B------:R-:W-:Y:S02]  /*ea40*/  BSSY B1, `(.L_x_229) ;  /* 0x000000a000017945 */ /* 0x000fe40003800000 */
[----:B0-----:R-:W-:Y:S01]  /*ea50*/  IMAD.WIDE.U32 R8, R6, 0x1c, R8 ;  /* 0x0000001c06087825 */ /* 0x001fe200078e0008 */
[----:B------:R-:W-:-:S03]  /*ea60*/  IADD3 R6, P5, R4, UR21, RZ ;  /* 0x0000001504067c10 */ /* 0x000fc6000ffbe0ff */
[----:B------:R-:W-:Y:S02]  /*ea70*/  VIADD R9, R9, UR28 ;  /* 0x0000001c09097c36 */ /* 0x000fe40008000000 */
[----:B--2---:R-:W-:-:S04]  /*ea80*/  FMUL R7, R10, UR19 ;  /* 0x000000130a077c20 */ /* 0x004fc80008400000 */
[----:B------:R-:W-:-:S05]  /*ea90*/  FFMA R32, R32, UR18, R7 ;  /* 0x0000001220207c23 */ /* 0x000fca0008000007 */
[----:B------:R0:W-:Y:S01]  /*eaa0*/  @P4 STG.E desc[UR16][R8.64+0x200], R32 ;  /* 0x0002002008004986 */ /* 0x0001e2000c101910 */
[----:B------:R-:W-:Y:S05]  /*eab0*/  @!P6 BRA `(.L_x_230) ;  /* 0x000000000008e947 */ /* 0x000fea0003800000 */
[----:B------:R-:W2:Y:S04]  /*eac0*/  LDL.64 R14, [R1+0x230] ;  /* 0x00023000010e7983 */ /* 0x000ea80000100a00 */
[----:B--2---:R2:W5:Y:S02]  /*ead0*/  LDG.E.LTC128B R10, desc[UR16][R14.64+0x200] ;  /* 0x000200100e0a7981 */ /* 0x004564000c1e1920 */
.L_x_230:
[----:B------:R-:W-:Y:S05]  /*eae0*/  BSYNC B1 ;  /* 0x0000000000017941 */ /* 0x000fea0003800000 */
.L_x_229:
        /* <DEDUP_REMOVED lines=8> */
.L_x_232:
[----:B------:R-:W-:Y:S05]  /*eb70*/  BSYNC B1 ;  /* 0x0000000000017941 */ /* 0x000fea0003800000 */
.L_x_231:
[----:B---3-5:R-:W-:Y:S01]  /*eb80*/  FMUL R4, R10, UR19 ;  /* 0x000000130a047c20 */ /* 0x028fe20008400000 */
[C---:B------:R-:W-:Y:S01]  /*eb90*/  ISETP.GT.AND P5, PT, R0.reuse, 0x11, P2 ;  /* 0x000000110000780c */ /* 0x040fe200017a4270 */
[----:B------:R-:W-:Y:S01]  /*eba0*/  BSSY B1, `(.L_x_233) ;  /* 0x0000007000017945 */ /* 0x000fe20003800000 */
[----:B------:R-:W-:Y:S01]  /*ebb0*/  ISETP.GT.AND P4, PT, R0, 0x18, P1 ;  /* 0x000000180000780c */ /* 0x000fe20000f84270 */
[----:B------:R-:W-:-:S05]  /*ebc0*/  FFMA R4, R34, UR18, R4 ;  /* 0x0000001222047c23 */ /* 0x000fca0008000004 */
[----:B------:R3:W-:Y:S05]  /*ebd0*/  @P3 STG.E desc[UR16][R8.64+0x220], R4 ;  /* 0x0002200408003986 */ /* 0x0007ea000c101910 */
[----:B------:R-:W-:Y:S05]  /*ebe0*/  @!P5 BRA `(.L_x_234) ;  /* 0x000000000008d947 */ /* 0x000fea0003800000 */
[----:B----4-:R-:W4:Y:S04]  /*ebf0*/  LDL.LU.64 R12, [R1+0x230] ;  /* 0x00023000010c7983 */ /* 0x010f280000300a00 */
[----:B----4-:R4:W5:Y:S02]  /*ec00*/  LDG.E.LTC128B R10, desc[UR16][R12.64+0x220] ;  /* 0x000220100c0a7981 */ /* 0x010964000c1e1920 */
.L_x_234:
[----:B------:R-:W-:Y:S05]  /*ec10*/  BSYNC B1 ;  /* 0x0000000000017941 */ /* 0x000fea0003800000 */
.L_x_233:
[----:B----4-:R-:W4:Y:S01]  /*ec20*/  LDL.64 R12, [R1+0x228] ;  /* 0x00022800010c7983 */ /* 0x010f220000100a00 */
[----:B---3-5:R-:W-:Y:S01]  /*ec30*/  FMUL R4, R10, UR19 ;  /* 0x000000130a047c20 */ /* 0x028fe20008400000 */
[----:B0-----:R-:W-:Y:S01]  /*ec40*/  IMAD.MOV.U32 R8, RZ, RZ, R6 ;  /* 0x000000ffff087224 */ /* 0x001fe200078e0006 */
[----:B------:R-:W-:Y:S02]  /*ec50*/  MOV R9, R7 ;  /* 0x0000000700097202 */ /* 0x000fe40000000f00 */
[----:B------:R-:W-:-:S05]  /*ec60*/  FFMA R35, R35, UR18, R4 ;  /* 0x0000001223237c23 */ /* 0x000fca0008000004 */
[----:B------:R0:W-:Y:S04]  /*ec70*/  @P5 STG.E desc[UR16][R8.64+0x220], R35 ;  /* 0x0002202308005986 */ /* 0x0001e8000c101910 */
[----:B----4-:R-:W3:Y:S01]  /*ec80*/  @P4 LDG.E.LTC128B R10, desc[UR16][R12.64+0x200] ;  /* 0x000200100c0a4981 */ /* 0x010ee2000c1e1920 */
[----:B------:R-:W-:Y:S01]  /*ec90*/  IMAD.U32 R4, RZ, RZ, UR26 ;  /* 0x0000001aff047e24 */ /* 0x000fe2000f8e00ff */
[----:B------:R-:W-:Y:S01]  /*eca0*/  ISETP.GT.AND P6, PT, R0, 0x19, P1 ;  /* 0x000000190000780c */ /* 0x000fe20000fc4270 */
[----:B------:R-:W-:Y:S02]  /*ecb0*/  BSSY B1, `(.L_x_235) ;  /* 0x000000a000017945 */ /* 0x000fe40003800000 */
[----:B0-----:R-:W-:Y:S01]  /*ecc0*/  IMAD.WIDE.U32 R8, R4, 0x1c, R8 ;  /* 0x0000001c04087825 */ /* 0x001fe200078e0008 */
[----:B------:R-:W-:-:S03]  /*ecd0*/  IADD3 R4, P5, R6, UR21, RZ ;  /* 0x0000001506047c10 */ /* 0x000fc6000ffbe0ff */
[----:B------:R-:W-:Y:S02]  /*ece0*/  VIADD R9, R9, UR28 ;  /* 0x0000001c09097c36 */ /* 0x000fe40008000000 */
[----:B---3--:R-:W-:-:S04]  /*ecf0*/  FMUL R5, R10, UR19 ;  /* 0x000000130a057c20 */ /* 0x008fc80008400000 */
[----:B------:R-:W-:-:S05]  /*ed00*/  FFMA R36, R36, UR18, R5 ;  /* 0x0000001224247c23 */ /* 0x000fca0008000005 */
[----:B------:R0:W-:Y:S01]  /*ed10*/  @P4 STG.E desc[UR16][R8.64+0x200], R36 ;  /* 0x0002002408004986 */ /* 0x0001e2000c101910 */
[----:B------:R-:W-:Y:S05]  /*ed20*/  @!P6 BRA `(.L_x_236) ;  /* 0x000000000008e947 */ /* 0x000fea0003800000 */
[----:B--2---:R-:W2:Y:S04]  /*ed30*/  LDL.64 R14, [R1+0x220] ;  /* 0x00022000010e7983 */ /* 0x004ea80000100a00 */
[----:B--2---:R3:W5:Y:S02]  /*ed40*/  LDG.E.LTC128B R10, desc[UR16][R14.64+0x200] ;  /* 0x000200100e0a7981 */ /* 0x004764000c1e1920 */
.L_x_236:
[----:B------:R-:W-:Y:S05]  /*ed50*/  BSYNC B1 ;  /* 0x0000000000017941 */ /* 0x000fea0003800000 */
.L_x_235:
        /* <DEDUP_REMOVED lines=8> */
.L_x_238:
[----:B------:R-:W-:Y:S05]  /*ede0*/  BSYNC B1 ;  /* 0x0000000000017941 */ /* 0x000fea0003800000 */
.L_x_237:
        /* <DEDUP_REMOVED lines=9> */
.L_x_240:
[----:B------:R-:W-:Y:S05]  /*ee80*/  BSYNC B1 ;  /* 0x0000000000017941 */ /* 0x000fea0003800000 */
.L_x_239:
[----:B0-----:R-:W2:Y:S01]  /*ee90*/  LDL.64 R12, [R1+0x218] ;  /* 0x00021800010c7983 */ /* 0x001ea20000100a00 */
[----:B----45:R-:W-:Y:S01]  /*eea0*/  FMUL R6, R10, UR19 ;  /* 0x000000130a067c20 */ /* 0x030fe20008400000 */
[----:B------:R-:W-:Y:S01]  /*eeb0*/  IMAD.MOV.U32 R8, RZ, RZ, R4 ;  /* 0x000000ffff087224 */ /* 0x000fe200078e0004 */
[----:B------:R-:W-:Y:S02]  /*eec0*/  MOV R9, R5 ;  /* 0x0000000500097202 */ /* 0x000fe40000000f00 */
[----:B------:R-:W-:-:S05]  /*eed0*/  FFMA R39, R39, UR18, R6 ;  /* 0x0000001227277c23 */ /* 0x000fca0008000006 */
[----:B------:R0:W-:Y:S04]  /*eee0*/  @P5 STG.E desc[UR16][R8.64+0x220], R39 ;  /* 0x0002202708005986 */ /* 0x0001e8000c101910 */
[----:B--2---:R-:W2:Y:S01]  /*eef0*/  @P4 LDG.E.LTC128B R10, desc[UR16][R12.64+0x200] ;  /* 0x000200100c0a4981 */ /* 0x004ea2000c1e1920 */
[----:B------:R-:W-:Y:S01]  /*ef00*/  IMAD.U32 R7, RZ, RZ, UR26 ;  /* 0x0000001aff077e24 */ /* 0x000fe2000f8e00ff */
[----:B------:R-:W-:Y:S01]  /*ef10*/  ISETP.GT.AND P6, PT, R0, 0x21, P1 ;  /* 0x000000210000780c */ /* 0x000fe20000fc4270 */
[----:B------:R-:W-:Y:S01]  /*ef20*/  BSSY B1, `(.L_x_241) ;  /* 0x000000a000017945 */ /* 0x000fe20003800000 */
[----:B------:R-:W-:Y:S01]  /*ef30*/  IADD3 R6, P5, R4, UR21, RZ ;  /* 0x0000001504067c10 */ /* 0x000fe2000ffbe0ff */
[----:B0-----:R-:W-:-:S04]  /*ef40*/  IMAD.WIDE.U32 R8, R7, 0x1c, R8 ;  /* 0x0000001c07087825 */ /* 0x001fc800078e0008 */
[----:B------:R-:W-:Y:S02]  /*ef50*/  VIADD R9, R9, UR28 ;  /* 0x0000001c09097c36 */ /* 0x000fe40008000000 */
[----:B--2---:R-:W-:-:S04]  /*ef60*/  FMUL R7, R10, UR19 ;  /* 0x000000130a077c20 */ /* 0x004fc80008400000 */
[----:B------:R-:W-:-:S05]  /*ef70*/  FFMA R40, R40, UR18, R7 ;  /* 0x0000001228287c23 */ /* 0x000fca0008000007 */
[----:B------:R0:W-:Y:S01]  /*ef80*/  @P4 STG.E desc[UR16][R8.64+0x200], R40 ;  /* 0x0002002808004986 */ /* 0x0001e2000c101910 */
[----:B------:R-:W-:Y:S05]  /*ef90*/  @!P6 BRA `(.L_x_242) ;  /* 0x000000000008e947 */ /* 0x000fea0003800000 */
[----:B---3--:R-:W2:Y:S04]  /*efa0*/  LDL.64 R14, [R1+0x210] ;  /* 0x00021000010e7983 */ /* 0x008ea80000100a00 */
[----:B--2---:R2:W5:Y:S02]  /*efb0*/  LDG.E.LTC128B R10, desc[UR16][R14.64+0x200] ;  /* 0x000200100e0a7981 */ /* 0x004564000c1e1920 */
.L_x_242:
[----:B------:R-:W-:Y:S05]  /*efc0*/  BSYNC B1 ;  /* 0x0000000000017941 */ /* 0x000fea0003800000 */
.L_x_241:
        /* <DEDUP_REMOVED lines=8> */
.L_x_244:
[----:B------:R-:W-:Y:S05]  /*f050*/  BSYNC B1 ;  /* 0x0000000000017941 */ /* 0x000fea0003800000 */
.L_x_243:
[----:B-----5:R-:W-:Y:S01]  /*f060*/  FMUL R5, R10, UR19 ;  /* 0x000000130a057c20 */ /* 0x020fe20008400000 */
        /* <DEDUP_REMOVED lines=8> */
.L_x_246:
[----:B------:R-:W-:Y:S05]  /*f0f0*/  BSYNC B1 ;  /* 0x0000000000017941 */ /* 0x000fea0003800000 */
.L_x_245:
[----:B0-----:R-:W2:Y:S01]  /*f100*/  LDL.64 R12, [R1+0x40] ;  /* 0x00004000010c7983 */ /* 0x001ea20000100a00 */
[----:B-----5:R-:W-:-:S04]  /*f110*/  FMUL R4, R10, UR19 ;  /* 0x000000130a047c20 */ /* 0x020fc80008400000 */
[----:B------:R-:W-:-:S05]  /*f120*/  FFMA R43, R43, UR18, R4 ;  /* 0x000000122b2b7c23 */ /* 0x000fca0008000004 */
[----:B------:R0:W-:Y:S04]  /*f130*/  @P5 STG.E desc[UR16][R6.64+0x220], R43 ;  /* 0x0002202b06005986 */ /* 0x0001e8000c101910 */
[----:B--2---:R-:W2:Y:S01]  /*f140*/  @P4 LDG.E.LTC128B R10, desc[UR16][R12.64+0x200] ;  /* 0x000200100c0a4981 */ /* 0x004ea2000c1e1920 */
[----:B------:R-:W-:Y:S01]  /*f150*/  IMAD.U32 R9, RZ, RZ, UR26 ;  /* 0x0000001aff097e24 */ /* 0x000fe2000f8e00ff */
[----:B------:R-:W-:Y:S01]  /*f160*/  ISETP.GT.AND P6, PT, R0, 0x29, P1 ;  /* 0x000000290000780c */ /* 0x000fe20000fc4270 */
[----:B------:R-:W-:Y:S01]  /*f170*/  BSSY B1, `(.L_x_247) ;  /* 0x000000a000017945 */ /* 0x000fe20003800000 */
[----:B------:R-:W-:Y:S01]  /*f180*/  IADD3 R4, P5, R6, UR21, RZ ;  /* 0x0000001506047c10 */ /* 0x000fe2000ffbe0ff */
[----:B------:R-:W-:-:S05]  /*f190*/  IMAD.WIDE.U32 R8, R9, 0x1c, R6 ;  /* 0x0000001c09087825 */ /* 0x000fca00078e0006 */
[----:B------:R-:W-:Y:S01]  /*f1a0*/  IADD3 R9, R9, UR28, RZ ;  /* 0x0000001c09097c10 */ /* 0x000fe2000fffe0ff */
[----:B--2---:R-:W-:-:S04]  /*f1b0*/  FMUL R5, R10, UR19 ;  /* 0x000000130a057c20 */ /* 0x004fc80008400000 */
[----:B------:R-:W-:-:S05]  /*f1c0*/  FFMA R11, R44, UR18, R5 ;  /* 0x000000122c0b7c23 */ /* 0x000fca0008000005 */
[----:B------:R0:W-:Y:S01]  /*f1d0*/  @P4 STG.E desc[UR16][R8.64+0x200], R11 ;  /* 0x0002000b08004986 */ /* 0x0001e2000c101910 */
[----:B------:R-:W-:Y:S05]  /*f1e0*/  @!P6 BRA `(.L_x_248) ;  /* 0x000000000008e947 */ /* 0x000fea0003800000 */
[----:B---3--:R-:W2:Y:S04]  /*f1f0*/  LDL.64 R14, [R1+0x38] ;  /* 0x00003800010e7983 */ /* 0x008ea80000100a00 */
[----:B--2---:R2:W5:Y:S02]  /*f200*/  LDG.E.LTC128B R10, desc[UR16][R14.64+0x200] ;  /* 0x000200100e0a7981 */ /* 0x004564000c1e1920 */
.L_x_248:
[----:B------:R-:W-:Y:S05]  /*f210*/  BSYNC B1 ;  /* 0x0000000000017941 */ /* 0x000fea0003800000 */
.L_x_247:
[----:B0---45:R-:W-:Y:S01]  /*f220*/  FMUL R6, R10, UR19 ;  /* 0x000000130a067c20 */ /* 0x031fe20008400000 */
[----:B------:R-:W-:Y:S01]  /*f230*/  IADD3.X R5, R7, UR11, RZ, P5, !PT ;  /* 0x0000000b07057c10 */ /* 0x000fe2000affe4ff */
[----:B------:R-:W-:Y:S01]  /*f240*/  BSSY B1, `(.L_x_249) ;  /* 0x0000006000017945 */ /* 0x000fe20003800000 */
[----:B------:R-:W-:Y:S01]  /*f250*/  ISETP.GT.AND P3, PT, R0, 0x28, P2 ;  /* 0x000000280000780c */ /* 0x000fe20001764270 */
[----:B------:R-:W-:-:S05]  /*f260*/  FFMA R45, R45, UR18, R6 ;  /* 0x000000122d2d7c23 */ /* 0x000fca0008000006 */
[----:B------:R0:W-:Y:S07]  /*f270*/  @P6 STG.E desc[UR16][R4.64+0x200], R45 ;  /* 0x0002002d04006986 */ /* 0x0001ee000c101910 */
[----:B------:R-:W-:Y:S05]  /*f280*/  @!P3 BRA `(.L_x_250) ;  /* 0x000000000004b947 */ /* 0x000fea0003800000 */
[----:B------:R4:W5:Y:S02]  /*f290*/  LDG.E.LTC128B R10, desc[UR16][R12.64+0x220] ;  /* 0x000220100c0a7981 */ /* 0x000964000c1e1920 */
.L_x_250:
[----:B------:R-:W-:Y:S05]  /*f2a0*/  BSYNC B1 ;  /* 0x0000000000017941 */ /* 0x000fea0003800000 */
.L_x_249:
[----:B-----5:R-:W-:Y:S01]  /*f2b0*/  FMUL R7, R10, UR19 ;  /* 0x000000130a077c20 */ /* 0x020fe20008400000 */
        /* <DEDUP_REMOVED lines=8> */
.L_x_252:
[----:B------:R-:W-:Y:S05]  /*f340*/  BSYNC B1 ;  /* 0x0000000000017941 */ /* 0x000fea0003800000 */
.L_x_251:
[----:B----4-:R-:W4:Y:S01]  /*f350*/  LDL.64 R12, [R1+0x30] ;  /* 0x00003000010c7983 */ /* 0x010f220000100a00 */
[----:B-----5:R-:W-:-:S04]  /*f360*/  FMUL R6, R10, UR19 ;  /* 0x000000130a067c20 */ /* 0x020fc80008400000 */
[----:B------:R-:W-:-:S05]  /*f370*/  FFMA R47, R47, UR18, R6 ;  /* 0x000000122f2f7c23 */ /* 0x000fca0008000006 */
[----:B------:R0:W-:Y:S04]  /*f380*/  @P5 STG.E desc[UR16][R4.64+0x220], R47 ;  /* 0x0002202f04005986 */ /* 0x0001e8000c101910 */
[----:B----4-:R-:W4:Y:S01]  /*f390*/  @P4 LDG.E.LTC128B R10, desc[UR16][R12.64+0x200] ;  /* 0x000200100c0a4981 */ /* 0x010f22000c1e1920 */
[----:B0-----:R-:W-:Y:S01]  /*f3a0*/  IMAD.U32 R9, RZ, RZ, UR26 ;  /* 0x0000001aff097e24 */ /* 0x001fe2000f8e00ff */
[----:B------:R-:W-:Y:S01]  /*f3b0*/  ISETP.GT.AND P6, PT, R0, 0x31, P1 ;  /* 0x000000310000780c */ /* 0x000fe20000fc4270 */
[----:B------:R-:W-:Y:S01]  /*f3c0*/  BSSY B1, `(.L_x_253) ;  /* 0x000000a000017945 */ /* 0x000fe20003800000 */
[----:B------:R-:W-:Y:S01]  /*f3d0*/  IADD3 R6, P5, R4, UR21, RZ ;  /* 0x0000001504067c10 */ /* 0x000fe2000ffbe0ff */
[----:B------:R-:W-:-:S04]  /*f3e0*/  IMAD.WIDE.U32 R8, R9, 0x1c, R4 ;  /* 0x0000001c09087825 */ /* 0x000fc800078e0004 */
[----:B------:R-:W-:Y:S02]  /*f3f0*/  VIADD R9, R9, UR28 ;  /* 0x0000001c09097c36 */ /* 0x000fe40008000000 */
[----:B----4-:R-:W-:-:S04]  /*f400*/  FMUL R7, R10, UR19 ;  /* 0x000000130a077c20 */ /* 0x010fc80008400000 */
[----:B------:R-:W-:-:S05]  /*f410*/  FFMA R11, R48, UR18, R7 ;  /* 0x00000012300b7c23 */ /* 0x000fca0008000007 */
[----:B------:R0:W-:Y:S01]  /*f420*/  @P4 STG.E desc[UR16][R8.64+0x200], R11 ;  /* 0x0002000b08004986 */ /* 0x0001e2000c101910 */
[----:B------:R-:W-:Y:S05]  /*f430*/  @!P6 BRA `(.L_x_254) ;  /* 0x000000000008e947 */ /* 0x000fea0003800000 */
[----:B--23--:R-:W2:Y:S04]  /*f440*/  LDL.64 R14, [R1+0x28] ;  /* 0x00002800010e7983 */ /* 0x00cea80000100a00 */
[----:B--2---:R4:W5:Y:S02]  /*f450*/  LDG.E.LTC128B R10, desc[UR16][R14.64+0x200] ;  /* 0x000200100e0a7981 */ /* 0x004964000c1e1920 */
.L_x_254:
[----:B------:R-:W-:Y:S05]  /*f460*/  BSYNC B1 ;  /* 0x0000000000017941 */ /* 0x000fea0003800000 */
.L_x_253:
        /* <DEDUP_REMOVED lines=8> */
.L_x_256:
[----:B------:R-:W-:Y:S05]  /*f4f0*/  BSYNC B1 ;  /* 0x0000000000017941 */ /* 0x000fea0003800000 */
.L_x_255:
        /* <DEDUP_REMOVED lines=9> */
.L_x_258:
[----:B------:R-:W-:Y:S05]  /*f590*/  BSYNC B1 ;  /* 0x0000000000017941 */ /* 0x000fea0003800000 */
.L_x_257:
        /* <DEDUP_REMOVED lines=15> */
[----:B---34-:R-:W2:Y:S04]  /*f690*/  LDL.64 R14, [R1+0x18] ;  /* 0x00001800010e7983 */ /* 0x018ea80000100a00 */
[----:B--2---:R2:W5:Y:S02]  /*f6a0*/  LDG.E.LTC128B R10, desc[UR16][R14.64+0x200] ;  /* 0x000200100e0a7981 */ /* 0x004564000c1e1920 */
.L_x_260:
[----:B------:R-:W-:Y:S05]  /*f6b0*/  BSYNC B1 ;  /* 0x0000000000017941 */ /* 0x000fea0003800000 */
.L_x_259:
[----:B0----5:R-:W-:Y:S01]  /*f6c0*/  FMUL R6, R10, UR19 ;  /* 0x000000130a067c20 */ /* 0x021fe20008400000 */
[----:B------:R-:W-:Y:S01]  /*f6d0*/  IADD3.X R5, R7, UR11, RZ, P5, !PT ;  /* 0x0000000b07057c10 */ /* 0x000fe2000affe4ff */
[----:B------:R-:W-:Y:S01]  /*f6e0*/  BSSY B1, `(.L_x_261) ;  /* 0x0000006000017945 */ /* 0x000fe20003800000 */
[----:B------:R-:W-:Y:S01]  /*f6f0*/  ISETP.GT.AND P3, PT, R0, 0x38, P2 ;  /* 0x000000380000780c */ /* 0x000fe20001764270 */
[----:B------:R-:W-:-:S05]  /*f700*/  FFMA R53, R53, UR18, R6 ;  /* 0x0000001235357c23 */ /* 0x000fca0008000006 */
[----:B------:R0:W-:Y:S07]  /*f710*/  @P6 STG.E desc[UR16][R4.64+0x200], R53 ;  /* 0x0002003504006986 */ /* 0x0001ee000c101910 */
[----:B------:R-:W-:Y:S05]  /*f720*/  @!P3 BRA `(.L_x_262) ;  /* 0x000000000004b947 */ /* 0x000fea0003800000 */
[----:B------:R0:W5:Y:S02]  /*f730*/  LDG.E.LTC128B R10, desc[UR16][R12.64+0x220] ;  /* 0x000220100c0a7981 */ /* 0x000164000c1e1920 */
.L_x_262:
[----:B------:R-:W-:Y:S05]  /*f740*/  BSYNC B1 ;  /* 0x0000000000017941 */ /* 0x000fea0003800000 */
.L_x_261:
        /* <DEDUP_REMOVED lines=9> */
.L_x_264:
[----:B------:R-:W-:Y:S05]  /*f7e0*/  BSYNC B1 ;  /* 0x0000000000017941 */ /* 0x000fea0003800000 */
.L_x_263:
        /* <DEDUP_REMOVED lines=9> */
[----:B------:R-:W-:-:S04]  /*f880*/  IMAD.WIDE.U32 R8, R9, 0x1c, R4 ;  /* 0x0000001c09087825 */ /* 0x000fc800078e0004 */
[----:B------:R-:W-:Y:S02]  /*f890*/  VIADD R9, R9, UR28 ;  /* 0x0000001c09097c36 */ /* 0x000fe40008000000 */
[----:B--2---:R-:W-:-:S04]  /*f8a0*/  FMUL R7, R10, UR19 ;  /* 0x000000130a077c20 */ /* 0x004fc80008400000 */
[----:B------:R-:W-:-:S05]  /*f8b0*/  FFMA R11, R56, UR18, R7 ;  /* 0x00000012380b7c23 */ /* 0x000fca0008000007 */
[----:B------:R0:W-:Y:S01]  /*f8c0*/  @P4 STG.E desc[UR16][R8.64+0x200], R11 ;  /* 0x0002000b08004986 */ /* 0x0001e2000c101910 */
[----:B------:R-:W-:Y:S05]  /*f8d0*/  @!P6 BRA `(.L_x_266) ;  /* 0x000000000008e947 */ /* 0x000fea0003800000 */
[----:B---34-:R-:W2:Y:S04]  /*f8e0*/  LDL.64 R14, [R1+0x8] ;  /* 0x00000800010e7983 */ /* 0x018ea80000100a00 */
[----:B--2---:R2:W5:Y:S02]  /*f8f0*/  LDG.E.LTC128B R10, desc[UR16][R14.64+0x200] ;  /* 0x000200100e0a7981 */ /* 0x004564000c1e1920 */
.L_x_266:
[----:B------:R-:W-:Y:S05]  /*f900*/  BSYNC B1 ;  /* 0x0000000000017941 */ /* 0x000fea0003800000 */
.L_x_265:
        /* <DEDUP_REMOVED lines=8> */
.L_x_268:
[----:B------:R-:W-:Y:S05]  /*f990*/  BSYNC B1 ;  /* 0x0000000000017941 */ /* 0x000fea0003800000 */
.L_x_267:
        /* <DEDUP_REMOVED lines=9> */
.L_x_270:
[----:B------:R-:W-:Y:S05]  /*fa30*/  BSYNC B1 ;  /* 0x0000000000017941 */ /* 0x000fea0003800000 */
.L_x_269:
[----:B0-----:R-:W2:Y:S01]  /*fa40*/  LDL.64 R12, [R1] ;  /* 0x00000000010c7983 */ /* 0x001ea20000100a00 */
        /* <DEDUP_REMOVED lines=14> */
[----:B------:R2:W5:Y:S02]  /*fb30*/  LDG.E.LTC128B R10, desc[UR16][R236.64+0x200] ;  /* 0x00020010ec0a7981 */ /* 0x000564000c1e1920 */
.L_x_272:
[----:B------:R-:W-:Y:S05]  /*fb40*/  BSYNC B1 ;  /* 0x0000000000017941 */ /* 0x000fea0003800000 */
.L_x_271:
        /* <DEDUP_REMOVED lines=8> */
.L_x_274:
[----:B------:R-:W-:Y:S05]  /*fbd0*/  BSYNC B1 ;  /* 0x0000000000017941 */ /* 0x000fea0003800000 */
.L_x_273:
[----:B-----5:R-:W-:Y:S01]  /*fbe0*/  FMUL R7, R10, UR19 ;  /* 0x000000130a077c20 */ /* 0x020fe20008400000 */
[C---:B------:R-:W-:Y:S01]  /*fbf0*/  ISETP.GT.AND P5, PT, R0.reuse, 0x49, P2 ;  /* 0x000000490000780c */ /* 0x040fe200017a4270 */
[----:B------:R-:W-:Y:S01]  /*fc00*/  BSSY B1, `(.L_x_275) ;  /* 0x0000006000017945 */ /* 0x000fe20003800000 */
[----:B------:R-:W-:Y:S01]  /*fc10*/  ISETP.GT.AND P4, PT, R0, 0x50, P1 ;  /* 0x000000500000780c */ /* 0x000fe20000f84270 */
[----:B------:R-:W-:-:S05]  /*fc20*/  FFMA R7, R62, UR18, R7 ;  /* 0x000000123e077c23 */ /* 0x000fca0008000007 */
[----:B------:R0:W-:Y:S05]  /*fc30*/  @P3 STG.E desc[UR16][R8.64+0x220], R7 ;  /* 0x0002200708003986 */ /* 0x0001ea000c101910 */
[----:B------:R-:W-:Y:S05]  /*fc40*/  @!P5 BRA `(.L_x_276) ;  /* 0x000000000004d947 */ /* 0x000fea0003800000 */
[----:B------:R0:W5:Y:S02]  /*fc50*/  LDG.E.LTC128B R10, desc[UR16][R236.64+0x220] ;  /* 0x00022010ec0a7981 */ /* 0x000164000c1e1920 */
.L_x_276:
[----:B------:R-:W-:Y:S05]  /*fc60*/  BSYNC B1 ;  /* 0x0000000000017941 */ /* 0x000fea0003800000 */
.L_x_275:
[----:B-----5:R-:W-:-:S04]  /*fc70*/  FMUL R6, R10, UR19 ;  /* 0x000000130a067c20 */ /* 0x020fc80008400000 */
[----:B------:R-:W-:-:S05]  /*fc80*/  FFMA R63, R63, UR18, R6 ;  /* 0x000000123f3f7c23 */ /* 0x000fca0008000006 */
[----:B------:R1:W-:Y:S04]  /*fc90*/  @P5 STG.E desc[UR16][R4.64+0x220], R63 ;  /* 0x0002203f04005986 */ /* 0x0003e8000c101910 */
[----:B------:R-:W2:Y:S01]  /*fca0*/  @P4 LDG.E.LTC128B R10, desc[UR16][R234.64+0x200] ;  /* 0x00020010ea0a4981 */ /* 0x000ea2000c1e1920 */
[----:B0-----:R-:W-:Y:S01]  /*fcb0*/  IMAD.U32 R7, RZ, RZ, UR26 ;  /* 0x0000001aff077e24 */ /* 0x001fe2000f8e00ff */
        /* <DEDUP_REMOVED lines=9> */
[----:B------:R0:W5:Y:S02]  /*fd50*/  LDG.E.LTC128B R10, desc[UR16][R232.64+0x200] ;  /* 0x00020010e80a7981 */ /* 0x000164000c1e1920 */
.L_x_278:
[----:B------:R-:W-:Y:S05]  /*fd60*/  BSYNC B1 ;  /* 0x0000000000017941 */ /* 0x000fea0003800000 */
.L_x_277:
[----:B-1---5:R-:W-:Y:S01]  /*fd70*/  FMUL R4, R10, UR19 ;  /* 0x000000130a047c20 */ /* 0x022fe20008400000 */
[----:B------:R-:W-:Y:S01]  /*fd80*/  IADD3.X R9, R5, UR11, RZ, P5, !PT ;  /* 0x0000000b05097c10 */ /* 0x000fe2000affe4ff */
[----:B------:R-:W-:Y:S01]  /*fd90*/  BSSY B1, `(.L_x_279) ;  /* 0x0000006000017945 */ /* 0x000fe20003800000 */
[----:B------:R-:W-:Y:S01]  /*fda0*/  ISETP.GT.AND P3, PT, R0, 0x50, P2 ;  /* 0x000000500000780c */ /* 0x000fe20001764270 */
[----:B------:R-:W-:-:S05]  /*fdb0*/  FFMA R65, R65, UR18, R4 ;  /* 0x0000001241417c23 */ /* 0x000fca0008000004 */
[----:B------:R1:W-:Y:S07]  /*fdc0*/  @P6 STG.E desc[UR16][R8.64+0x200], R65 ;  /* 0x0002004108006986 */ /* 0x0003ee000c101910 */
[----:B------:R-:W-:Y:S05]  /*fdd0*/  @!P3 BRA `(.L_x_280) ;  /* 0x000000000004b947 */ /* 0x000fea0003800000 */
[----:B------:R2:W5:Y:S02]  /*fde0*/  LDG.E.LTC128B R10, desc[UR16][R234.64+0x220] ;  /* 0x00022010ea0a7981 */ /* 0x000564000c1e1920 */
.L_x_280:
[----:B------:R-:W-:Y:S05]  /*fdf0*/  BSYNC B1 ;  /* 0x0000000000017941 */ /* 0x000fea0003800000 */
.L_x_279:
        /* <DEDUP_REMOVED lines=8> */
.L_x_282:
[----:B------:R-:W-:Y:S05]  /*fe80*/  BSYNC B1 ;  /* 0x0000000000017941 */ /* 0x000fea0003800000 */
.L_x_281:
        /* <DEDUP_REMOVED lines=15> */
.L_x_284:
[----:B------:R-:W-:Y:S05]  /*ff80*/  BSYNC B1 ;  /* 0x0000000000017941 */ /* 0x000fea0003800000 */
.L_x_283:
        /* <DEDUP_REMOVED lines=8> */
.L_x_286:
[----:B------:R-:W-:Y:S05]  /*10010*/  BSYNC B1 ;  /* 0x0000000000017941 */ /* 0x000fea0003800000 */
.L_x_285:
        /* <DEDUP_REMOVED lines=8> */
.L_x_288:
[----:B------:R-:W-:Y:S05]  /*100a0*/  BSYNC B1 ;  /* 0x0000000000017941 */ /* 0x000fea0003800000 */
.L_x_287:
[----:B0----5:R-:W-:-:S04]  /*100b0*/  FMUL R4, R10, UR19 ;  /* 0x000000130a047c20 */ /* 0x021fc80008400000 */
[----:B------:R-:W-:-:S05]  /*100c0*/  FFMA R71, R71, UR18, R4 ;  /* 0x0000001247477c23 */ /* 0x000fca0008000004 */
[----:B------:R0:W-:Y:S04]  /*100d0*/  @P5 STG.E desc[UR16][R6.64+0x220], R71 ;  /* 0x0002204706005986 */ /* 0x0001e8000c101910 */
[----:B------:R-:W2:Y:S01]  /*100e0*/  @P4 LDG.E.LTC128B R10, desc[UR16][R22.64+0x200] ;  /* 0x00020010160a4981 */ /* 0x000ea2000c1e1920 */
        /* <DEDUP_REMOVED lines=11> */
.L_x_290:
[----:B------:R-:W-:Y:S05]  /*101a0*/  BSYNC B1 ;  /* 0x0000000000017941 */ /* 0x000fea0003800000 */
.L_x_289:
        /* <DEDUP_REMOVED lines=8> */
.L_x_292:
[----:B------:R-:W-:Y:S05]  /*10230*/  BSYNC B1 ;  /* 0x0000000000017941 */ /* 0x000fea0003800000 */
.L_x_291:
        /* <DEDUP_REMOVED lines=8> */
.L_x_294:
[----:B------:R-:W-:Y:S05]  /*102c0*/  BSYNC B1 ;  /* 0x0000000000017941 */ /* 0x000fea0003800000 */
.L_x_293:
        /* <DEDUP_REMOVED lines=15> */
.L_x_296:
[----:B------:R-:W-:Y:S05]  /*103c0*/  BSYNC B1 ;  /* 0x0000000000017941 */ /* 0x000fea0003800000 */
.L_x_295:
        /* <DEDUP_REMOVED lines=8> */
.L_x_298:
[----:B------:R-:W-:Y:S05]  /*10450*/  BSYNC B1 ;  /* 0x0000000000017941 */ /* 0x000fea0003800000 */
.L_x_297:
        /* <DEDUP_REMOVED lines=8> */
.L_x_300:
[----:B------:R-:W-:Y:S05]  /*104e0*/  BSYNC B1 ;  /* 0x0000000000017941 */ /* 0x000fea0003800000 */
.L_x_299:
        /* <DEDUP_REMOVED lines=15> */
.L_x_302:
[----:B------:R-:W-:Y:S05]  /*105e0*/  BSYNC B1 ;  /* 0x0000000000017941 */ /* 0x000fea0003800000 */
.L_x_301:
        /* <DEDUP_REMOVED lines=8> */
.L_x_304:
[----:B------:R-:W-:Y:S05]  /*10670*/  BSYNC B1 ;  /* 0x0000000000017941 */ /* 0x000fea0003800000 */
.L_x_303:
        /* <DEDUP_REMOVED lines=8> */
.L_x_306:
[----:B------:R-:W-:Y:S05]  /*10700*/  BSYNC B1 ;  /* 0x0000000000017941 */ /* 0x000fea0003800000 */
.L_x_305:
        /* <DEDUP_REMOVED lines=15> */
.L_x_308:
[----:B------:R-:W-:Y:S05]  /*10800*/  BSYNC B1 ;  /* 0x0000000000017941 */ /* 0x000fea0003800000 */
.L_x_307:
        /* <DEDUP_REMOVED lines=8> */
.L_x_310:
[----:B------:R-:W-:Y:S05]  /*10890*/  BSYNC B1 ;  /* 0x0000000000017941 */ /* 0x000fea0003800000 */
.L_x_309:
        /* <DEDUP_REMOVED lines=8> */
.L_x_312:
[----:B------:R-:W-:Y:S05]  /*10920*/  BSYNC B1 ;  /* 0x0000000000017941 */ /* 0x000fea0003800000 */
.L_x_311:
        /* <DEDUP_REMOVED lines=15> */
.L_x_314:
[----:B------:R-:W-:Y:S05]  /*10a20*/  BSYNC B1 ;  /* 0x0000000000017941 */ /* 0x000fea0003800000 */
.L_x_313:
        /* <DEDUP_REMOVED lines=8> */
.L_x_316:
[----:B------:R-:W-:Y:S05]  /*10ab0*/  BSYNC B1 ;  /* 0x0000000000017941 */ /* 0x000fea0003800000 */
.L_x_315:
        /* <DEDUP_REMOVED lines=8> */
.L_x_318:
[----:B------:R-:W-:Y:S05]  /*10b40*/  BSYNC B1 ;  /* 0x0000000000017941 */ /* 0x000fea0003800000 */
.L_x_317:
        /* <DEDUP_REMOVED lines=15> */
.L_x_320:
[----:B------:R-:W-:Y:S05]  /*10c40*/  BSYNC B1 ;  /* 0x0000000000017941 */ /* 0x000fea0003800000 */
.L_x_319:
        /* <DEDUP_REMOVED lines=8> */
.L_x_322:
[----:B------:R-:W-:Y:S05]  /*10cd0*/  BSYNC B1 ;  /* 0x0000000000017941 */ /* 0x000fea0003800000 */
.L_x_321:
        /* <DEDUP_REMOVED lines=8> */
.L_x_324:
[----:B------:R-:W-:Y:S05]  /*10d60*/  BSYNC B1 ;  /* 0x0000000000017941 */ /* 0x000fea0003800000 */
.L_x_323:
        /* <DEDUP_REMOVED lines=15> */
.L_x_326:
[----:B------:R-:W-:Y:S05]  /*10e60*/  BSYNC B1 ;  /* 0x0000000000017941 */ /* 0x000fea0003800000 */
.L_x_325:
        /* <DEDUP_REMOVED lines=8> */
.L_x_328:
[----:B------:R-:W-:Y:S05]  /*10ef0*/  BSYNC B1 ;  /* 0x0000000000017941 */ /* 0x000fea0003800000 */
.L_x_327:
        /* <DEDUP_REMOVED lines=8> */
.L_x_330:
[----:B------:R-:W-:Y:S05]  /*10f80*/  BSYNC B1 ;  /* 0x0000000000017941 */ /* 0x000fea0003800000 */
.L_x_329:
        /* <DEDUP_REMOVED lines=15> */
.L_x_332:
[----:B------:R-:W-:Y:S05]  /*11080*/  BSYNC B1 ;  /* 0x0000000000017941 */ /* 0x000fea0003800000 */
.L_x_331:
        /* <DEDUP_REMOVED lines=8> */
.L_x_334:
[----:B------:R-:W-:Y:S05]  /*11110*/  BSYNC B1 ;  /* 0x0000000000017941 */ /* 0x000fea0003800000 */
.L_x_333:
        /* <DEDUP_REMOVED lines=8> */
.L_x_336:
[----:B------:R-:W-:Y:S05]  /*111a0*/  BSYNC B1 ;  /* 0x0000000000017941 */ /* 0x000fea0003800000 */
.L_x_335:
        /* <DEDUP_REMOVED lines=15> */
.L_x_338:
[----:B------:R-:W-:Y:S05]  /*112a0*/  BSYNC B1 ;  /* 0x0000000000017941 */ /* 0x000fea0003800000 */
.L_x_337:
        /* <DEDUP_REMOVED lines=8> */
.L_x_340:
[----:B------:R-:W-:Y:S05]  /*11330*/  BSYNC B1 ;  /* 0x0000000000017941 */ /* 0x000fea0003800000 */
.L_x_339:
        /* <DEDUP_REMOVED lines=8> */
.L_x_342:
[----:B------:R-:W-:Y:S05]  /*113c0*/  BSYNC B1 ;  /* 0x0000000000017941 */ /* 0x000fea0003800000 */
.L_x_341:
        /* <DEDUP_REMOVED lines=15> */
.L_x_344:
[----:B------:R-:W-:Y:S05]  /*114c0*/  BSYNC B1 ;  /* 0x0000000000017941 */ /* 0x000fea0003800000 */
.L_x_343:
        /* <DEDUP_REMOVED lines=8> */
.L_x_346:
[----:B------:R-:W-:Y:S05]  /*11550*/  BSYNC B1 ;  /* 0x0000000000017941 */ /* 0x000fea0003800000 */
.L_x_345:
        /* <DEDUP_REMOVED lines=8> */
.L_x_348:
[----:B------:R-:W-:Y:S05]  /*115e0*/  BSYNC B1 ;  /* 0x0000000000017941 */ /* 0x000fea0003800000 */
.L_x_347:
        /* <DEDUP_REMOVED lines=15> */
.L_x_350:
[----:B------:R-:W-:Y:S05]  /*116e0*/  BSYNC B1 ;  /* 0x0000000000017941 */ /* 0x000fea0003800000 */
.L_x_349:
        /* <DEDUP_REMOVED lines=8> */
.L_x_352:
[----:B------:R-:W-:Y:S05]  /*11770*/  BSYNC B1 ;  /* 0x0000000000017941 */ /* 0x000fea0003800000 */
.L_x_351:
        /* <DEDUP_REMOVED lines=8> */
.L_x_354:
[----:B------:R-:W-:Y:S05]  /*11800*/  BSYNC B1 ;  /* 0x0000000000017941 */ /* 0x000fea0003800000 */
.L_x_353:
        /* <DEDUP_REMOVED lines=15> */
.L_x_356:
[----:B------:R-:W-:Y:S05]  /*11900*/  BSYNC B1 ;  /* 0x0000000000017941 */ /* 0x000fea0003800000 */
.L_x_355:
        /* <DEDUP_REMOVED lines=8> */
.L_x_358:
[----:B------:R-:W-:Y:S05]  /*11990*/  BSYNC B1 ;  /* 0x0000000000017941 */ /* 0x000fea0003800000 */
.L_x_357:
        /* <DEDUP_REMOVED lines=8> */
.L_x_360:
[----:B------:R-:W-:Y:S05]  /*11a20*/  BSYNC B1 ;  /* 0x0000000000017941 */ /* 0x000fea0003800000 */
.L_x_359:
        /* <DEDUP_REMOVED lines=15> */
.L_x_362:
[----:B------:R-:W-:Y:S05]  /*11b20*/  BSYNC B1 ;  /* 0x0000000000017941 */ /* 0x000fea0003800000 */
.L_x_361:
        /* <DEDUP_REMOVED lines=8> */
.L_x_364:
[----:B------:R-:W-:Y:S05]  /*11bb0*/  BSYNC B1 ;  /* 0x0000000000017941 */ /* 0x000fea0003800000 */
.L_x_363:
        /* <DEDUP_REMOVED lines=8> */
.L_x_366:
[----:B------:R-:W-:Y:S05]  /*11c40*/  BSYNC B1 ;  /* 0x0000000000017941 */ /* 0x000fea0003800000 */
.L_x_365:
        /* <DEDUP_REMOVED lines=15> */
.L_x_368:
[----:B------:R-:W-:Y:S05]  /*11d40*/  BSYNC B1 ;  /* 0x0000000000017941 */ /* 0x000fea0003800000 */
.L_x_367:
        /* <DEDUP_REMOVED lines=8> */
.L_x_370:
[----:B------:R-:W-:Y:S05]  /*11dd0*/  BSYNC B1 ;  /* 0x0000000000017941 */ /* 0x000fea0003800000 */
.L_x_369:
        /* <DEDUP_REMOVED lines=8> */
.L_x_372:
[----:B------:R-:W-:Y:S05]  /*11e60*/  BSYNC B1 ;  /* 0x0000000000017941 */ /* 0x000fea0003800000 */
.L_x_371:
        /* <DEDUP_REMOVED lines=15> */
.L_x_374:
[----:B------:R-:W-:Y:S05]  /*11f60*/  BSYNC B1 ;  /* 0x0000000000017941 */ /* 0x000fea0003800000 */
.L_x_373:
        /* <DEDUP_REMOVED lines=8> */
.L_x_376:
[----:B------:R-:W-:Y:S05]  /*11ff0*/  BSYNC B1 ;  /* 0x0000000000017941 */ /* 0x000fea0003800000 */
.L_x_375:
        /* <DEDUP_REMOVED lines=8> */
.L_x_378:
[----:B------:R-:W-:Y:S05]  /*12080*/  BSYNC B1 ;  /* 0x0000000000017941 */ /* 0x000fea0003800000 */
.L_x_377:
        /* <DEDUP_REMOVED lines=15> */
.L_x_380:
[----:B------:R-:W-:Y:S05]  /*12180*/  BSYNC B1 ;  /* 0x0000000000017941 */ /* 0x000fea0003800000 */
.L_x_379:
        /* <DEDUP_REMOVED lines=8> */
.L_x_382:
[----:B------:R-:W-:Y:S05]  /*12210*/  BSYNC B1 ;  /* 0x0000000000017941 */ /* 0x000fea0003800000 */
.L_x_381:
        /* <DEDUP_REMOVED lines=8> */
.L_x_384:
[----:B------:R-:W-:Y:S05]  /*122a0*/  BSYNC B1 ;  /* 0x0000000000017941 */ /* 0x000fea0003800000 */
.L_x_383:
        /* <DEDUP_REMOVED lines=15> */
.L_x_386:
[----:B------:R-:W-:Y:S05]  /*123a0*/  BSYNC B1 ;  /* 0x0000000000017941 */ /* 0x000fea0003800000 */
.L_x_385:
        /* <DEDUP_REMOVED lines=8> */
.L_x_388:
[----:B------:R-:W-:Y:S05]  /*12430*/  BSYNC B1 ;  /* 0x0000000000017941 */ /* 0x000fea0003800000 */
.L_x_387:
        /* <DEDUP_REMOVED lines=8> */
.L_x_390:
[----:B------:R-:W-:Y:S05]  /*124c0*/  BSYNC B1 ;  /* 0x0000000000017941 */ /* 0x000fea0003800000 */
.L_x_389:
        /* <DEDUP_REMOVED lines=15> */
.L_x_392:
[----:B------:R-:W-:Y:S05]  /*125c0*/  BSYNC B1 ;  /* 0x0000000000017941 */ /* 0x000fea0003800000 */
.L_x_391:
        /* <DEDUP_REMOVED lines=8> */
.L_x_394:
[----:B------:R-:W-:Y:S05]  /*12650*/  BSYNC B1 ;  /* 0x0000000000017941 */ /* 0x000fea0003800000 */
.L_x_393:
        /* <DEDUP_REMOVED lines=8> */
.L_x_396:
[----:B------:R-:W-:Y:S05]  /*126e0*/  BSYNC B1 ;  /* 0x0000000000017941 */ /* 0x000fea0003800000 */
.L_x_395:
        /* <DEDUP_REMOVED lines=15> */
.L_x_398:
[----:B------:R-:W-:Y:S05]  /*127e0*/  BSYNC B1 ;  /* 0x0000000000017941 */ /* 0x000fea0003800000 */
.L_x_397:
        /* <DEDUP_REMOVED lines=8> */
.L_x_400:
[----:B------:R-:W-:Y:S05]  /*12870*/  BSYNC B1 ;  /* 0x0000000000017941 */ /* 0x000fea0003800000 */
.L_x_399:
        /* <DEDUP_REMOVED lines=8> */
.L_x_402:
[----:B------:R-:W-:Y:S05]  /*12900*/  BSYNC B1 ;  /* 0x0000000000017941 */ /* 0x000fea0003800000 */
.L_x_401:
        /* <DEDUP_REMOVED lines=15> */
.L_x_404:
[----:B------:R-:W-:Y:S05]  /*12a00*/  BSYNC B1 ;  /* 0x0000000000017941 */ /* 0x000fea0003800000 */
.L_x_403:
        /* <DEDUP_REMOVED lines=8> */
.L_x_406:
[----:B------:R-:W-:Y:S05]  /*12a90*/  BSYNC B1 ;  /* 0x0000000000017941 */ /* 0x000fea0003800000 */
.L_x_405:
[----:B-----5:R-:W-:Y:S01]  /*12aa0*/  FMUL R9, R10, UR19 ;  /* 0x000000130a097c20 */ /* 0x020fe20008400000 */
[----:B------:R-:W-:Y:S01]  /*12ab0*/  ISETP.GT.AND P2, PT, R0, 0xf9, P2 ;  /* 0x000000f90000780c */ /* 0x000fe20001744270 */
[----:B------:R-:W-:Y:S02]  /*12ac0*/  BSSY B1, `(.L_x_407) ;  /* 0x0000005000017945 */ /* 0x000fe40003800000 */
[----:B------:R-:W-:-:S05]  /*12ad0*/  FFMA R9, R150, UR18, R9 ;  /* 0x0000001296097c23 */ /* 0x000fca0008000009 */
[----:B------:R0:W-:Y:S05]  /*12ae0*/  @P4 STG.E desc[UR16][R4.64+0x220], R9 ;  /* 0x0002200904004986 */ /* 0x0001ea000c101910 */
[----:B------:R-:W-:Y:S05]  /*12af0*/  @!P2 BRA `(.L_x_408) ;  /* 0x000000000004a947 */ /* 0x000fea0003800000 */
[----:B------:R0:W5:Y:S02]  /*12b00*/  LDG.E.LTC128B R10, desc[UR16][R2.64+0x220] ;  /* 0x00022010020a7981 */ /* 0x000164000c1e1920 */
.L_x_408:
[----:B------:R-:W-:Y:S05]  /*12b10*/  BSYNC B1 ;  /* 0x0000000000017941 */ /* 0x000fea0003800000 */
.L_x_407:
[----:B-----5:R-:W-:-:S04]  /*12b20*/  FMUL R10, R10, UR19 ;  /* 0x000000130a0a7c20 */ /* 0x020fc80008400000 */
[----:B------:R-:W-:Y:S01]  /*12b30*/  FFMA R151, R151, UR18, R10 ;  /* 0x0000001297977c23 */ /* 0x000fe2000800000a */
[----:B------:R-:W-:Y:S06]  /*12b40*/  @!P2 BRA `(.L_x_409) ;  /* 0x0000004c0054a947 */ /* 0x000fec0003800000 */
[----:B------:R0:W-:Y:S01]  /*12b50*/  STG.E desc[UR16][R6.64+0x220], R151 ;  /* 0x0002209706007986 */ /* 0x0001e2000c101910 */
[----:B------:R-:W-:Y:S05]  /*12b60*/  BRA `(.L_x_409) ;  /* 0x0000004c004c7947 */ /* 0x000fea0003800000 */
.L_x_26:
[----:B------:R-:W3:Y:S01]  /*12b70*/  LDL.LU R2, [R1] ;  /* 0x0000000001027983 */ /* 0x000ee20000300800 */
[----:B------:R-:W-:-:S03]  /*12b80*/  ULDC.64 UR8, c[0x0][0x6c0] ;  /* 0x0001b00000087ab9 */ /* 0x000fc60000000a00 */
[----:B------:R-:W4:Y:S04]  /*12b90*/  LDL.LU R6, [R1+0x4] ;  /* 0x0000040001067983 */ /* 0x000f280000300800 */
[----:B------:R-:W5:Y:S04]  /*12ba0*/  LDL.LU R7, [R1+0x8] ;  /* 0x0000080001077983 */ /* 0x000f680000300800 */
[----:B------:R-:W2:Y:S04]  /*12bb0*/  LDL.LU R8, [R1+0xc] ;  /* 0x00000c0001087983 */ /* 0x000ea80000300800 */
        /* <DEDUP_REMOVED lines=49> */
[----:B------:R-:W2:Y:S01]  /*12ed0*/  LDL.LU R194, [R1+0x150] ;  /* 0x0001500001c27983 */ /* 0x000ea20000300800 */
[----:B------:R-:W-:-:S03]  /*12ee0*/  LEA R4, P3, R12, UR8, 0x2 ;  /* 0x000000080c047c11 */ /* 0x000fc6000f8610ff */
[----:B------:R-:W2:Y:S04]  /*12ef0*/  LDL.LU R193, [R1+0x154] ;  /* 0x0001540001c17983 */ /* 0x000ea80000300800 */
[----:B------:R-:W2:Y:S04]  /*12f00*/  LDL.LU R192, [R1+0x158] ;  /* 0x0001580001c07983 */ /* 0x000ea80000300800 */
[----:B------:R-:W2:Y:S04]  /*12f10*/  LDL.LU R191, [R1+0x15c] ;  /* 0x00015c0001bf7983 */ /* 0x000ea80000300800 */
[----:B------:R-:W2:Y:S01]  /*12f20*/  LDL.LU R190, [R1+0x160] ;  /* 0x0001600001be7983 */ /* 0x000ea20000300800 */
[----:B------:R-:W-:-:S03]  /*12f30*/  LEA.HI.X R5, R12, UR9, R18, 0x2, P3 ;  /* 0x000000090c057c11 */ /* 0x000fc600098f1412 */
[----:B------:R-:W2:Y:S04]  /*12f40*/  LDL.LU R189, [R1+0x164] ;  /* 0x0001640001bd7983 */ /* 0x000ea80000300800 */
[----:B------:R-:W2:Y:S04]  /*12f50*/  LDL.LU R188, [R1+0x168] ;  /* 0x0001680001bc7983 */ /* 0x000ea80000300800 */
[----:B------:R-:W2:Y:S04]  /*12f60*/  LDL.LU R187, [R1+0x16c] ;  /* 0x00016c0001bb7983 */ /* 0x000ea80000300800 */
[----:B------:R-:W2:Y:S04]  /*12f70*/  LDL.LU R186, [R1+0x170] ;  /* 0x0001700001ba7983 */ /* 0x000ea80000300800 */
[----:B------:R-:W2:Y:S04]  /*12f80*/  LDL.LU R185, [R1+0x174] ;  /* 0x0001740001b97983 */ /* 0x000ea80000300800 */
[----:B------:R-:W2:Y:S04]  /*12f90*/  LDL.LU R184, [R1+0x178] ;  /* 0x0001780001b87983 */ /* 0x000ea80000300800 */
[----:B------:R-:W2:Y:S01]  /*12fa0*/  LDL.LU R183, [R1+0x17c] ;  /* 0x00017c0001b77983 */ /* 0x000ea20000300800 */
[----:B------:R-:W-:-:S03]  /*12fb0*/  ISETP.GT.AND P3, PT, R0, 0x1, P1 ;  /* 0x000000010000780c */ /* 0x000fc60000f64270 */
[----:B------:R-:W2:Y:S04]  /*12fc0*/  LDL.LU R182, [R1+0x180] ;  /* 0x0001800001b67983 */ /* 0x000ea80000300800 */
[----:B------:R-:W2:Y:S01]  /*12fd0*/  LDL.LU R181, [R1+0x184] ;  /* 0x0001840001b57983 */ /* 0x000ea20000300800 */
[----:B------:R-:W-:-:S03]  /*12fe0*/  USHF.L.U64.HI UR8, UR26, 0x2, UR27 ;  /* 0x000000021a087899 */ /* 0x000fc6000801021b */
        /* <DEDUP_REMOVED lines=8> */
[----:B---3--:R-:W-:-:S03]  /*13070*/  FMUL R2, R2, UR18 ;  /* 0x0000001202027c20 */ /* 0x008fc60008400000 */
[----:B------:R-:W3:Y:S04]  /*13080*/  LDL.LU R172, [R1+0x1a8] ;  /* 0x0001a80001ac7983 */ /* 0x000ee80000300800 */
[----:B------:R0:W-:Y:S01]  /*13090*/  @P2 STG.E desc[UR16][R4.64], R2 ;  /* 0x0000000204002986 */ /* 0x0001e2000c101910 */
[----:B----4-:R-:W-:-:S03]  /*130a0*/  FMUL R6, R6, UR18 ;  /* 0x0000001206067c20 */ /* 0x010fc60008400000 */
[----:B------:R-:W4:Y:S04]  /*130b0*/  LDL.LU R171, [R1+0x1ac] ;  /* 0x0001ac0001ab7983 */ /* 0x000f280000300800 */
[----:B------:R-:W4:Y:S01]  /*130c0*/  LDL.LU R170, [R1+0x1b0] ;  /* 0x0001b00001aa7983 */ /* 0x000f220000300800 */
[----:B0-----:R-:W-:-:S03]  /*130d0*/  IMAD.U32 R2, RZ, RZ, UR26 ;  /* 0x0000001aff027e24 */ /* 0x001fc6000f8e00ff */
[----:B------:R-:W4:Y:S02]  /*130e0*/  LDL.LU R169, [R1+0x1b4] ;  /* 0x0001b40001a97983 */ /* 0x000f240000300800 */
[----:B------:R-:W-:Y:S02]  /*130f0*/  LEA R2, P2, R2, R4, 0x2 ;  /* 0x0000000402027211 */ /* 0x000fe400078410ff */
[----:B------:R-:W4:Y:S02]  /*13100*/  LDL.LU R168, [R1+0x1b8] ;  /* 0x0001b80001a87983 */ /* 0x000f240000300800 */
[----:B------:R-:W-:Y:S02]  /*13110*/  IADD3.X R3, R5, UR8, RZ, P2, !PT ;  /* 0x0000000805037c10 */ /* 0x000fe400097fe4ff */
[----:B------:R-:W4:Y:S04]  /*13120*/  LDL.LU R167, [R1+0x1bc] ;  /* 0x0001bc0001a77983 */ /* 0x000f280000300800 */
[----:B------:R-:W4:Y:S04]  /*13130*/  LDL.LU R166, [R1+0x1c0] ;  /* 0x0001c00001a67983 */ /* 0x000f280000300800 */
[----:B------:R2:W-:Y:S01]  /*13140*/  @P3 STG.E desc[UR16][R2.64], R6 ;  /* 0x0000000602003986 */ /* 0x0005e2000c101910 */
[----:B------:R-:W-:-:S03]  /*13150*/  ISETP.GT.AND P3, PT, R231, 0x8, PT ;  /* 0x00000008e700780c */ /* 0x000fc60003f64270 */
[----:B------:R-:W4:Y:S01]  /*13160*/  LDL.LU R165, [R1+0x1c4] ;  /* 0x0001c40001a57983 */ /* 0x000f220000300800 */
[----:B------:R-:W-:-:S03]  /*13170*/  ISETP.GT.AND P2, PT, R0, RZ, P3 ;  /* 0x000000ff0000720c */ /* 0x000fc60001f44270 */
[----:B------:R-:W4:Y:S04]  /*13180*/  LDL.LU R164, [R1+0x1c8] ;  /* 0x0001c80001a47983 */ /* 0x000f280000300800 */
[----:B------:R-:W4:Y:S04]  /*13190*/  LDL.LU R163, [R1+0x1cc] ;  /* 0x0001cc0001a37983 */ /* 0x000f280000300800 */
[----:B------:R-:W4:Y:S04]  /*131a0*/  LDL.LU R162, [R1+0x1d0] ;  /* 0x0001d00001a27983 */ /* 0x000f280000300800 */
[----:B------:R-:W4:Y:S04]  /*131b0*/  LDL.LU R161, [R1+0x1d4] ;  /* 0x0001d40001a17983 */ /* 0x000f280000300800 */
[----:B------:R-:W4:Y:S04]  /*131c0*/  LDL.LU R160, [R1+0x1d8] ;  /* 0x0001d80001a07983 */ /* 0x000f280000300800 */
[----:B------:R-:W4:Y:S04]  /*131d0*/  LDL.LU R159, [R1+0x1dc] ;  /* 0x0001dc00019f7983 */ /* 0x000f280000300800 */
[----:B------:R-:W4:Y:S04]  /*131e0*/  LDL.LU R158, [R1+0x1e0] ;  /* 0x0001e000019e7983 */ /* 0x000f280000300800 */
[----:B------:R-:W4:Y:S01]  /*131f0*/  LDL.LU R157, [R1+0x1e4] ;  /* 0x0001e400019d7983 */ /* 0x000f220000300800 */
[----:B-----5:R-:W-:-:S03]  /*13200*/  FMUL R7, R7, UR18 ;  /* 0x0000001207077c20 */ /* 0x020fc60008400000 */
[----:B------:R-:W5:Y:S04]  /*13210*/  LDL.LU R156, [R1+0x1e8] ;  /* 0x0001e800019c7983 */ /* 0x000f680000300800 */
[----:B------:R-:W5:Y:S04]  /*13220*/  LDL.LU R155, [R1+0x1ec] ;  /* 0x0001ec00019b7983 */ /* 0x000f680000300800 */
[----:B------:R-:W5:Y:S04]  /*13230*/  LDL.LU R154, [R1+0x1f0] ;  /* 0x0001f000019a7983 */ /* 0x000f680000300800 */
[----:B------:R-:W5:Y:S04]  /*13240*/  LDL.LU R152, [R1+0x1f4] ;  /* 0x0001f40001987983 */ /* 0x000f680000300800 */
[----:B------:R-:W5:Y:S04]  /*13250*/  LDL.LU R22, [R1+0x1f8] ;  /* 0x0001f80001167983 */ /* 0x000f680000300800 */
[----:B------:R-:W5:Y:S04]  /*13260*/  LDL.LU R20, [R1+0x1fc] ;  /* 0x0001fc0001147983 */ /* 0x000f680000300800 */
[----:B------:R-:W3:Y:S04]  /*13270*/  LDL.LU R12, [R1+0x68] ;  /* 0x00006800010c7983 */ /* 0x000ee80000300800 */
[----:B------:R-:W4:Y:S04]  /*13280*/  LDL.LU R13, [R1+0x7c] ;  /* 0x00007c00010d7983 */ /* 0x000f280000300800 */
[----:B------:R-:W5:Y:S01]  /*13290*/  LDL.LU R18, [R1+0xa4] ;  /* 0x0000a40001127983 */ /* 0x000f620000300800 */
[----:B------:R-:W-:Y:S01]  /*132a0*/  ISETP.GT.AND P4, PT, R0, 0x1, P3 ;  /* 0x000000010000780c */ /* 0x000fe20001f84270 */
[----:B--2---:R-:W-:-:S02]  /*132b0*/  FMUL R6, R8, UR18 ;  /* 0x0000001208067c20 */ /* 0x004fc40008400000 */
[----:B------:R0:W-:Y:S04]  /*132c0*/  @P2 STG.E desc[UR16][R4.64+0x20], R7 ;  /* 0x0000200704002986 */ /* 0x0001e8000c101910 */
[----:B0-----:R-:W2:Y:S01]  /*132d0*/  LDL.LU R7, [R1+0x10] ;  /* 0x0000100001077983 */ /* 0x001ea20000300800 */
[----:B------:R-:W-:Y:S01]  /*132e0*/  IMAD.U32 R8, RZ, RZ, UR26 ;  /* 0x0000001aff087e24 */ /* 0x000fe2000f8e00ff */
[----:B------:R-:W-:Y:S01]  /*132f0*/  ISETP.GT.AND P2, PT, R0, 0x8, P1 ;  /* 0x000000080000780c */ /* 0x000fe20000f44270 */
[----:B------:R-:W-:-:S03]  /*13300*/  UIMAD UR8, UR27, 0x1c, URZ ;  /* 0x0000001c1b0878a4 */ /* 0x000fc6000f8e023f */
[----:B------:R2:W-:Y:S01]  /*13310*/  @P4 STG.E desc[UR16][R2.64+0x20], R6 ;  /* 0x0000200602004986 */ /* 0x0005e2000c101910 */
[----:B------:R-:W-:Y:S01]  /*13320*/  IMAD.WIDE.U32 R8, R8, 0x1c, R2 ;  /* 0x0000001c08087825 */ /* 0x000fe200078e0002 */
[----:B------:R-:W-:Y:S01]  /*13330*/  USHF.L.U32 UR9, UR26, 0x5, URZ ;  /* 0x000000051a097899 */ /* 0x000fe2000800063f */
[----:B------:R-:W-:Y:S01]  /*13340*/  ISETP.GT.AND P4, PT, R0, 0x9, P1 ;  /* 0x000000090000780c */ /* 0x000fe20000f84270 */
[----:B------:R-:W-:Y:S01]  /*13350*/  USHF.L.U64.HI UR27, UR26, 0x5, UR27 ;  /* 0x000000051a1b7899 */ /* 0x000fe2000801021b */
[----:B------:R-:W-:Y:S02]  /*13360*/  VIADD R9, R9, UR8 ;  /* 0x0000000809097c36 */ /* 0x000fe40008000000 */
[----:B------:R-:W-:Y:S01]  /*13370*/  FMUL R10, R10, UR18 ;  /* 0x000000120a0a7c20 */ /* 0x000fe20008400000 */
[----:B--2---:R-:W-:-:S05]  /*13380*/  FMUL R6, R7, UR18 ;  /* 0x0000001207067c20 */ /* 0x004fca0008400000 */
[----:B------:R0:W-:Y:S02]  /*13390*/  @P2 STG.E desc[UR16][R8.64], R6 ;  /* 0x0000000608002986 */ /* 0x0001e4000c101910 */
[----:B0-----:R-:W-:-:S04]  /*133a0*/  IADD3 R6, P2, R2, UR9, RZ ;  /* 0x0000000902067c10 */ /* 0x001fc8000ff5e0ff */
[----:B------:R-:W-:-:S05]  /*133b0*/  IADD3.X R7, R3, UR27, RZ, P2, !PT ;  /* 0x0000001b03077c10 */ /* 0x000fca00097fe4ff */
[----:B------:R0:W-:Y:S04]  /*133c0*/  @P4 STG.E desc[UR16][R6.64], R10 ;  /* 0x0000000a06004986 */ /* 0x0001e8000c101910 */
[----:B0-----:R-:W2:Y:S01]  /*133d0*/  LDL.LU R10, [R1+0x18] ;  /* 0x00001800010a7983 */ /* 0x001ea20000300800 */
[----:B------:R-:W-:Y:S01]  /*133e0*/  ISETP.GT.AND P2, PT, R0, 0x8, P3 ;  /* 0x000000080000780c */ /* 0x000fe20001f44270 */
[----:B--2---:R-:W-:-:S12]  /*133f0*/  FMUL R10, R10, UR18 ;  /* 0x000000120a0a7c20 */ /* 0x004fd80008400000 */
[----:B------:R0:W-:Y:S04]  /*13400*/  @P2 STG.E desc[UR16][R8.64+0x20], R10 ;  /* 0x0000200a08002986 */ /* 0x0001e8000c101910 */
[----:B0-----:R-:W2:Y:S04]  /*13410*/  LDL.LU R9, [R1+0x1c] ;  /* 0x00001c0001097983 */ /* 0x001ea80000300800 */
[----:B------:R-:W3:Y:S01]  /*13420*/  LDL.LU R10, [R1+0x20] ;  /* 0x00002000010a7983 */ /* 0x000ee20000300800 */
[----:B------:R-:W-:Y:S01]  /*13430*/  ISETP.GT.AND P2, PT, R0, 0x9, P3 ;  /* 0x000000090000780c */ /* 0x000fe20001f44270 */
[----:B--2---:R-:W-:Y:S01]  /*13440*/  FMUL R8, R9, UR18 ;  /* 0x0000001209087c20 */ /* 0x004fe20008400000 */
[----:B---3--:R-:W-:-:S11]  /*13450*/  FMUL R10, R10, UR18 ;  /* 0x000000120a0a7c20 */ /* 0x008fd60008400000 */
[----:B------:R0:W-:Y:S01]  /*13460*/  @P2 STG.E desc[UR16][R6.64+0x20], R8 ;  /* 0x0000200806002986 */ /* 0x0001e2000c101910 */
[----:B------:R-:W-:Y:S02]  /*13470*/  ISETP.GT.AND P2, PT, R0, 0x10, P1 ;  /* 0x000000100000780c */ /* 0x000fe40000f44270 */
[----:B0-----:R-:W-:-:S05]  /*13480*/  MOV R8, UR26 ;  /* 0x0000001a00087c02 */ /* 0x001fca0008000f00 */
[----:B------:R-:W-:-:S04]  /*13490*/  IMAD.WIDE.U32 R8, R8, 0x1c, R6 ;  /* 0x0000001c08087825 */ /* 0x000fc800078e0006 */
[----:B------:R-:W-:-:S05]  /*134a0*/  VIADD R9, R9, UR8 ;  /* 0x0000000809097c36 */ /* 0x000fca0008000000 */
[----:B------:R0:W-:Y:S04]  /*134b0*/  @P2 STG.E desc[UR16][R8.64], R10 ;  /* 0x0000000a08002986 */ /* 0x0001e8000c101910 */
[----:B0-----:R-:W2:Y:S01]  /*134c0*/  LDL.LU R10, [R1+0x28] ;  /* 0x00002800010a7983 */ /* 0x001ea20000300800 */
[C---:B------:R-:W-:Y:S01]  /*134d0*/  ISETP.GT.AND P6, PT, R0.reuse, 0x11, P1 ;  /* 0x000000110000780c */ /* 0x040fe20000fc4270 */
[----:B------:R-:W-:Y:S01]  /*134e0*/  FMUL R11, R11, UR18 ;  /* 0x000000120b0b7c20 */ /* 0x000fe20008400000 */
[----:B------:R-:W-:Y:S02]  /*134f0*/  ISETP.GT.AND P2, PT, R0, 0x10, P3 ;  /* 0x000000100000780c */ /* 0x000fe40001f44270 */
[----:B------:R-:W-:Y:S02]  /*13500*/  IADD3 R6, P5, R6, UR9, RZ ;  /* 0x0000000906067c10 */ /* 0x000fe4000ffbe0ff */
[----:B------:R-:W-:-:S02]  /*13510*/  ISETP.GT.AND P4, PT, R0, 0x11, P3 ;  /* 0x000000110000780c */ /* 0x000fc40001f84270 */
[----:B------:R-:W-:-:S05]  /*13520*/  IADD3.X R7, R7, UR27, RZ, P5, !PT ;  /* 0x0000001b07077c10 */ /* 0x000fca000affe4ff */
[----:B------:R0:W-:Y:S04]  /*13530*/  @P6 STG.E desc[UR16][R6.64], R11 ;  /* 0x0000000b06006986 */ /* 0x0001e8000c101910 */
[----:B0-----:R-:W3:Y:S01]  /*13540*/  LDL.LU R11, [R1+0x34] ;  /* 0x00003400010b7983 */ /* 0x001ee20000300800 */
[----:B--2---:R-:W-:-:S05]  /*13550*/  FMUL R10, R10, UR18 ;  /* 0x000000120a0a7c20 */ /* 0x004fca0008400000 */
[----:B------:R0:W-:Y:S04]  /*13560*/  @P2 STG.E desc[UR16][R8.64+0x20], R10 ;  /* 0x0000200a08002986 */ /* 0x0001e8000c101910 */
[----:B0-----:R-:W2:Y:S04]  /*13570*/  LDL.LU R9, [R1+0x2c] ;  /* 0x00002c0001097983 */ /* 0x001ea80000300800 */
[----:B------:R-:W4:Y:S01]  /*13580*/  LDL.LU R10, [R1+0x30] ;  /* 0x00003000010a7983 */ /* 0x000f220000300800 */
[----:B------:R-:W-:Y:S01]  /*13590*/  ISETP.GT.AND P2, PT, R0, 0x18, P1 ;  /* 0x000000180000780c */ /* 0x000fe20000f44270 */
[----:B--2---:R-:W-:-:S05]  /*135a0*/  FMUL R8, R9, UR18 ;  /* 0x0000001209087c20 */ /* 0x004fca0008400000 */
[----:B------:R0:W-:Y:S01]  /*135b0*/  @P4 STG.E desc[UR16][R6.64+0x20], R8 ;  /* 0x0000200806004986 */ /* 0x0001e2000c101910 */
[----:B----4-:R-:W-:Y:S01]  /*135c0*/  FMUL R10, R10, UR18 ;  /* 0x000000120a0a7c20 */ /* 0x010fe20008400000 */
[----:B0-----:R-:W-:-:S04]  /*135d0*/  IMAD.U32 R8, RZ, RZ, UR26 ;  /* 0x0000001aff087e24 */ /* 0x001fc8000f8e00ff */
[----:B------:R-:W-:-:S04]  /*135e0*/  IMAD.WIDE.U32 R8, R8, 0x1c, R6 ;  /* 0x0000001c08087825 */ /* 0x000fc800078e0006 */
[----:B------:R-:W-:-:S05]  /*135f0*/  VIADD R9, R9, UR8 ;  /* 0x0000000809097c36 */ /* 0x000fca0008000000 */
[----:B------:R0:W-:Y:S04]  /*13600*/  @P2 STG.E desc[UR16][R8.64], R10 ;  /* 0x0000000a08002986 */ /* 0x0001e8000c101910 */
[----:B0-----:R-:W2:Y:S01]  /*13610*/  LDL.LU R10, [R1+0x38] ;  /* 0x00003800010a7983 */ /* 0x001ea20000300800 */
[C---:B------:R-:W-:Y:S02]  /*13620*/  ISETP.GT.AND P6, PT, R0.reuse, 0x19, P1 ;  /* 0x000000190000780c */ /* 0x040fe40000fc4270 */
[----:B------:R-:W-:Y:S02]  /*13630*/  ISETP.GT.AND P2, PT, R0, 0x18, P3 ;  /* 0x000000180000780c */ /* 0x000fe40001f44270 */
[----:B------:R-:W-:Y:S01]  /*13640*/  IADD3 R6, P5, R6, UR9, RZ ;  /* 0x0000000906067c10 */ /* 0x000fe2000ffbe0ff */
[----:B---3--:R-:W-:-:S03]  /*13650*/  FMUL R11, R11, UR18 ;  /* 0x000000120b0b7c20 */ /* 0x008fc60008400000 */
[----:B------:R-:W-:-:S05]  /*13660*/  IADD3.X R7, R7, UR27, RZ, P5, !PT ;  /* 0x0000001b07077c10 */ /* 0x000fca000affe4ff */
[----:B------:R0:W-:Y:S04]  /*13670*/  @P6 STG.E desc[UR16][R6.64], R11 ;  /* 0x0000000b06006986 */ /* 0x0001e8000c101910 */
[----:B0-----:R-:W3:Y:S01]  /*13680*/  LDL.LU R11, [R1+0x44] ;  /* 0x00004400010b7983 */ /* 0x001ee20000300800 */
[----:B--2---:R-:W-:-:S05]  /*13690*/  FMUL R10, R10, UR18 ;  /* 0x000000120a0a7c20 */ /* 0x004fca0008400000 */
[----:B------:R0:W-:Y:S04]  /*136a0*/  @P2 STG.E desc[UR16][R8.64+0x20], R10 ;  /* 0x0000200a08002986 */ /* 0x0001e8000c101910 */
[----:B0-----:R-:W2:Y:S04]  /*136b0*/  LDL.LU R9, [R1+0x3c] ;  /* 0x00003c0001097983 */ /* 0x001ea80000300800 */
[----:B------:R-:W4:Y:S01]  /*136c0*/  LDL.LU R10, [R1+0x40] ;  /* 0x00004000010a7983 */ /* 0x000f220000300800 */
[C---:B------:R-:W-:Y:S02]  /*136d0*/  ISETP.GT.AND P4, PT, R0.reuse, 0x19, P3 ;  /* 0x000000190000780c */ /* 0x040fe40001f84270 */
[----:B------:R-:W-:Y:S01]  /*136e0*/  ISETP.GT.AND P2, PT, R0, 0x20, P1 ;  /* 0x000000200000780c */ /* 0x000fe20000f44270 */
[----:B--2---:R-:W-:-:S10]  /*136f0*/  FMUL R8, R9, UR18 ;  /* 0x0000001209087c20 */ /* 0x004fd40008400000 */
[----:B------:R0:W-:Y:S01]  /*13700*/  @P4 STG.E desc[UR16][R6.64+0x20], R8 ;  /* 0x0000200806004986 */ /* 0x0001e2000c101910 */
[----:B----4-:R-:W-:Y:S01]  /*13710*/  FMUL R10, R10, UR18 ;  /* 0x000000120a0a7c20 */ /* 0x010fe20008400000 */
[----:B0-----:R-:W-:-:S05]  /*13720*/  MOV R8, UR26 ;  /* 0x0000001a00087c02 */ /* 0x001fca0008000f00 */
        /* <DEDUP_REMOVED lines=37> */
[----:B------:R-:W-:-:S02]  /*13980*/  ISETP.GT.AND P5, PT, R0, 0x30, P1 ;  /* 0x000000300000780c */ /* 0x000fc40000fa4270 */
[C---:B------:R-:W-:Y:S01]  /*13990*/  ISETP.GT.AND P6, PT, R0.reuse, 0x31, P1 ;  /* 0x000000310000780c */ /* 0x040fe20000fc4270 */
[----:B---3--:R-:W-:Y:S01]  /*139a0*/  FMUL R11, R11, UR18 ;  /* 0x000000120b0b7c20 */ /* 0x008fe20008400000 */
[----:B------:R-:W-:Y:S01]  /*139b0*/  ISETP.GT.AND P2, PT, R0, 0x30, P3 ;  /* 0x000000300000780c */ /* 0x000fe20001f44270 */
[----:B------:R-:W-:Y:S01]  /*139c0*/  FMUL R12, R12, UR18 ;  /* 0x000000120c0c7c20 */ /* 0x000fe20008400000 */
[----:B--2---:R-:W-:Y:S01]  /*139d0*/  FMUL R8, R9, UR18 ;  /* 0x0000001209087c20 */ /* 0x004fe20008400000 */
[----:B------:R-:W-:-:S04]  /*139e0*/  MOV R9, UR26 ;  /* 0x0000001a00097c02 */ /* 0x000fc80008000f00 */
[----:B------:R0:W-:Y:S01]  /*139f0*/  @P4 STG.E desc[UR16][R6.64+0x20], R8 ;  /* 0x0000200806004986 */ /* 0x0001e2000c101910 */
[----:B----4-:R-:W-:Y:S01]  /*13a00*/  FMUL R10, R10, UR18 ;  /* 0x000000120a0a7c20 */ /* 0x010fe20008400000 */
[----:B0-----:R-:W-:Y:S01]  /*13a10*/  IMAD.WIDE.U32 R8, R9, 0x1c, R6 ;  /* 0x0000001c09087825 */ /* 0x001fe200078e0006 */
[----:B------:R-:W-:-:S03]  /*13a20*/  IADD3 R6, P4, R6, UR9, RZ ;  /* 0x0000000906067c10 */ /* 0x000fc6000ff9e0ff */
[----:B------:R-:W-:Y:S01]  /*13a30*/  VIADD R9, R9, UR8 ;  /* 0x0000000809097c36 */ /* 0x000fe20008000000 */
[----:B------:R-:W-:-:S04]  /*13a40*/  IADD3.X R7, R7, UR27, RZ, P4, !PT ;  /* 0x0000001b07077c10 */ /* 0x000fc8000a7fe4ff */
[----:B------:R0:W-:Y:S04]  /*13a50*/  @P5 STG.E desc[UR16][R8.64], R11 ;  /* 0x0000000b08005986 */ /* 0x0001e8000c101910 */
[----:B------:R1:W-:Y:S01]  /*13a60*/  @P6 STG.E desc[UR16][R6.64], R10 ;  /* 0x0000000a06006986 */ /* 0x0003e2000c101910 */
[----:B0-----:R-:W-:-:S04]  /*13a70*/  IMAD.U32 R11, RZ, RZ, UR26 ;  /* 0x0000001aff0b7e24 */ /* 0x001fc8000f8e00ff */
[----:B-1----:R-:W-:Y:S01]  /*13a80*/  IMAD.WIDE.U32 R10, R11, 0x1c, R6 ;  /* 0x0000001c0b0a7825 */ /* 0x002fe200078e0006 */
[----:B------:R0:W-:Y:S04]  /*13a90*/  @P2 STG.E desc[UR16][R8.64+0x20], R12 ;  /* 0x0000200c08002986 */ /* 0x0001e8000c101910 */
[----:B0-----:R-:W2:Y:S01]  /*13aa0*/  LDL.LU R12, [R1+0x78] ;  /* 0x00007800010c7983 */ /* 0x001ea20000300800 */
[----:B------:R-:W-:-:S03]  /*13ab0*/  VIADD R9, R11, UR8 ;  /* 0x000000080b097c36 */ /* 0x000fc60008000000 */
[----:B------:R-:W3:Y:S01]  /*13ac0*/  LDL.LU R11, [R1+0x6c] ;  /* 0x00006c00010b7983 */ /* 0x000ee20000300800 */
[----:B------:R-:W-:-:S03]  /*13ad0*/  MOV R8, R10 ;  /* 0x0000000a00087202 */ /* 0x000fc60000000f00 */
[----:B------:R-:W4:Y:S01]  /*13ae0*/  LDL.LU R10, [R1+0x70] ;  /* 0x00007000010a7983 */ /* 0x000f220000300800 */
[C---:B------:R-:W-:Y:S02]  /*13af0*/  ISETP.GT.AND P4, PT, R0.reuse, 0x31, P3 ;  /* 0x000000310000780c */ /* 0x040fe40001f84270 */
[C---:B------:R-:W-:Y:S02]  /*13b00*/  ISETP.GT.AND P6, PT, R0.reuse, 0x38, P1 ;  /* 0x000000380000780c */ /* 0x040fe40000fc4270 */
[----:B------:R-:W-:Y:S01]  /*13b10*/  ISETP.GT.AND P2, PT, R0, 0x39, P1 ;  /* 0x000000390000780c */ /* 0x000fe20000f44270 */
[----:B------:R-:W-:Y:S01]  /*13b20*/  FMUL R14, R14, UR18 ;  /* 0x000000120e0e7c20 */ /* 0x000fe20008400000 */
[----:B---3--:R-:W-:-:S07]  /*13b30*/  FMUL R11, R11, UR18 ;  /* 0x000000120b0b7c20 */ /* 0x008fce0008400000 */
[----:B------:R0:W-:Y:S01]  /*13b40*/  @P4 STG.E desc[UR16][R6.64+0x20], R11 ;  /* 0x0000200b06004986 */ /* 0x0001e2000c101910 */
[----:B------:R-:W-:Y:S01]  /*13b50*/  ISETP.GT.AND P4, PT, R0, 0x38, P3 ;  /* 0x000000380000780c */ /* 0x000fe20001f84270 */
[----:B----4-:R-:W-:Y:S01]  /*13b60*/  FMUL R10, R10, UR18 ;  /* 0x000000120a0a7c20 */ /* 0x010fe20008400000 */
[----:B--2---:R-:W-:Y:S01]  /*13b70*/  FMUL R12, R12, UR18 ;  /* 0x000000120c0c7c20 */ /* 0x004fe20008400000 */
[----:B0-----:R-:W-:-:S04]  /*13b80*/  IADD3 R6, P5, R6, UR9, RZ ;  /* 0x0000000906067c10 */ /* 0x001fc8000ffbe0ff */
[----:B------:R-:W-:Y:S01]  /*13b90*/  IADD3.X R7, R7, UR27, RZ, P5, !PT ;  /* 0x0000001b07077c10 */ /* 0x000fe2000affe4ff */
[----:B------:R-:W-:Y:S04]  /*13ba0*/  @P6 STG.E desc[UR16][R8.64], R10 ;  /* 0x0000000a08006986 */ /* 0x000fe8000c101910 */
[----:B------:R-:W-:Y:S04]  /*13bb0*/  @P2 STG.E desc[UR16][R6.64], R14 ;  /* 0x0000000e06002986 */ /* 0x000fe8000c101910 */
[----:B------:R0:W-:Y:S04]  /*13bc0*/  @P4 STG.E desc[UR16][R8.64+0x20], R12 ;  /* 0x0000200c08004986 */ /* 0x0001e8000c101910 */
[----:B0-----:R-:W2:Y:S04]  /*13bd0*/  LDL.LU R8, [R1+0x80] ;  /* 0x0000800001087983 */ /* 0x001ea80000300800 */
[----:B------:R-:W3:Y:S04]  /*13be0*/  LDL.LU R12, [R1+0x84] ;  /* 0x00008400010c7983 */ /* 0x000ee80000300800 */
[----:B------:R-:W4:Y:S01]  /*13bf0*/  LDL.LU R9, [R1+0x88] ;  /* 0x0000880001097983 */ /* 0x000f220000300800 */
[C---:B------:R-:W-:Y:S01]  /*13c00*/  ISETP.GT.AND P6, PT, R0.reuse, 0x39, P3 ;  /* 0x000000390000780c */ /* 0x040fe20001fc4270 */
[----:B------:R-:W-:Y:S01]  /*13c10*/  FMUL R13, R13, UR18 ;  /* 0x000000120d0d7c20 */ /* 0x000fe20008400000 */
[----:B------:R-:W-:Y:S01]  /*13c20*/  IMAD.U32 R10, RZ, RZ, UR26 ;  /* 0x0000001aff0a7e24 */ /* 0x000fe2000f8e00ff */
[----:B------:R-:W-:-:S02]  /*13c30*/  ISETP.GT.AND P5, PT, R0, 0x40, P1 ;  /* 0x000000400000780c */ /* 0x000fc40000fa4270 */
[----:B------:R-:W-:Y:S01]  /*13c40*/  ISETP.GT.AND P4, PT, R0, 0x41, P1 ;  /* 0x000000410000780c */ /* 0x000fe20000f84270 */
[----:B------:R-:W-:-:S07]  /*13c50*/  IMAD.WIDE.U32 R10, R10, 0x1c, R6 ;  /* 0x0000001c0a0a7825 */ /* 0x000fce00078e0006 */
[----:B------:R0:W-:Y:S01]  /*13c60*/  @P6 STG.E desc[UR16][R6.64+0x20], R13 ;  /* 0x0000200d06006986 */ /* 0x0001e2000c101910 */
[----:B------:R-:W-:Y:S01]  /*13c70*/  ISETP.GT.AND P6, PT, R0, 0x40, P3 ;  /* 0x000000400000780c */ /* 0x000fe20001fc4270 */
[----:B------:R-:W-:Y:S01]  /*13c80*/  VIADD R11, R11, UR8 ;  /* 0x000000080b0b7c36 */ /* 0x000fe20008000000 */
[----:B0-----:R-:W-:-:S04]  /*13c90*/  IADD3 R6, P2, R6, UR9, RZ ;  /* 0x0000000906067c10 */ /* 0x001fc8000ff5e0ff */
[----:B------:R-:W-:Y:S01]  /*13ca0*/  IADD3.X R7, R7, UR27, RZ, P2, !PT ;  /* 0x0000001b07077c10 */ /* 0x000fe200097fe4ff */
[----:B--2---:R-:W-:Y:S01]  /*13cb0*/  FMUL R8, R8, UR18 ;  /* 0x0000001208087c20 */ /* 0x004fe20008400000 */
[----:B---3--:R-:W-:-:S04]  /*13cc0*/  FMUL R12, R12, UR18 ;  /* 0x000000120c0c7c20 */ /* 0x008fc80008400000 */
[----:B------:R-:W-:Y:S01]  /*13cd0*/  @P5 STG.E desc[UR16][R10.64], R8 ;  /* 0x000000080a005986 */ /* 0x000fe2000c101910 */
[----:B----4-:R-:W-:-:S03]  /*13ce0*/  FMUL R13, R9, UR18 ;  /* 0x00000012090d7c20 */ /* 0x010fc60008400000 */
[----:B------:R0:W-:Y:S04]  /*13cf0*/  @P4 STG.E desc[UR16][R6.64], R12 ;  /* 0x0000000c06004986 */ /* 0x0001e8000c101910 */
[----:B------:R1:W-:Y:S04]  /*13d00*/  @P6 STG.E desc[UR16][R10.64+0x20], R13 ;  /* 0x0000200d0a006986 */ /* 0x0003e8000c101910 */
[----:B0-----:R-:W2:Y:S04]  /*13d10*/  LDL.LU R12, [R1+0x8c] ;  /* 0x00008c00010c7983 */ /* 0x001ea80000300800 */
[----:B-1----:R-:W3:Y:S01]  /*13d20*/  LDL.LU R11, [R1+0x90] ;  /* 0x00009000010b7983 */ /* 0x002ee20000300800 */
[C---:B------:R-:W-:Y:S01]  /*13d30*/  ISETP.GT.AND P5, PT, R0.reuse, 0x41, P3 ;  /* 0x000000410000780c */ /* 0x040fe20001fa4270 */
[----:B------:R-:W-:Y:S01]  /*13d40*/  IMAD.U32 R8, RZ, RZ, UR26 ;  /* 0x0000001aff087e24 */ /* 0x000fe2000f8e00ff */
[----:B------:R-:W-:-:S03]  /*13d50*/  ISETP.GT.AND P2, PT, R0, 0x48, P1 ;  /* 0x000000480000780c */ /* 0x000fc60000f44270 */
[----:B------:R-:W-:Y:S01]  /*13d60*/  IMAD.WIDE.U32 R8, R8, 0x1c, R6 ;  /* 0x0000001c08087825 */ /* 0x000fe200078e0006 */
[----:B------:R-:W-:-:S04]  /*13d70*/  ISETP.GT.AND P4, PT, R0, 0x49, P1 ;  /* 0x000000490000780c */ /* 0x000fc80000f84270 */
[----:B------:R-:W-:Y:S01]  /*13d80*/  IADD3 R9, R9, UR8, RZ ;  /* 0x0000000809097c10 */ /* 0x000fe2000fffe0ff */
[----:B------:R-:W-:Y:S01]  /*13d90*/  FMUL R17, R17, UR18 ;  /* 0x0000001211117c20 */ /* 0x000fe20008400000 */
[----:B------:R-:W-:Y:S01]  /*13da0*/  FMUL R19, R19, UR18 ;  /* 0x0000001213137c20 */ /* 0x000fe20008400000 */
[----:B------:R-:W-:Y:S01]  /*13db0*/  FMUL R13, R21, UR18 ;  /* 0x00000012150d7c20 */ /* 0x000fe20008400000 */
[----:B------:R-:W-:Y:S01]  /*13dc0*/  FMUL R15, R15, UR18 ;  /* 0x000000120f0f7c20 */ /* 0x000fe20008400000 */
[----:B------:R-:W-:Y:S02]  /*13dd0*/  IMAD.U32 R21, RZ, RZ, UR26 ;  /* 0x0000001aff157e24 */ /* 0x000fe4000f8e00ff */
[----:B------:R-:W-:Y:S01]  /*13de0*/  FMUL R23, R23, UR18 ;  /* 0x0000001217177c20 */ /* 0x000fe20008400000 */
[----:B--2---:R-:W-:Y:S01]  /*13df0*/  FMUL R12, R12, UR18 ;  /* 0x000000120c0c7c20 */ /* 0x004fe20008400000 */
[----:B---3--:R-:W-:-:S04]  /*13e00*/  FMUL R10, R11, UR18 ;  /* 0x000000120b0a7c20 */ /* 0x008fc80008400000 */
[----:B------:R0:W-:Y:S01]  /*13e10*/  @P5 STG.E desc[UR16][R6.64+0x20], R12 ;  /* 0x0000200c06005986 */ /* 0x0001e2000c101910 */
[----:B------:R-:W-:-:S03]  /*13e20*/  ISETP.GT.AND P5, PT, R0, 0x48, P3 ;  /* 0x000000480000780c */ /* 0x000fc60001fa4270 */
[----:B------:R1:W-:Y:S01]  /*13e30*/  @P2 STG.E desc[UR16][R8.64], R10 ;  /* 0x0000000a08002986 */ /* 0x0003e2000c101910 */
[----:B------:R-:W-:Y:S02]  /*13e40*/  ISETP.GT.AND P2, PT, R0, 0x49, P3 ;  /* 0x000000490000780c */ /* 0x000fe40001f44270 */
[----:B0-----:R-:W-:Y:S01]  /*13e50*/  IADD3 R6, P6, R6, UR9, RZ ;  /* 0x0000000906067c10 */ /* 0x001fe2000ffde0ff */
[----:B------:R-:W-:-:S03]  /*13e60*/  IMAD.U32 R11, RZ, RZ, UR26 ;  /* 0x0000001aff0b7e24 */ /* 0x000fc6000f8e00ff */
[----:B------:R-:W-:Y:S02]  /*13e70*/  IADD3.X R7, R7, UR27, RZ, P6, !PT ;  /* 0x0000001b07077c10 */ /* 0x000fe4000b7fe4ff */
[----:B------:R-:W-:-:S03]  /*13e80*/  ISETP.GT.AND P6, PT, R0, 0x50, P1 ;  /* 0x000000500000780c */ /* 0x000fc60000fc4270 */
[----:B------:R-:W-:Y:S01]  /*13e90*/  @P4 STG.E desc[UR16][R6.64], R17 ;  /* 0x0000001106004986 */ /* 0x000fe2000c101910 */
[----:B-1----:R-:W-:-:S03]  /*13ea0*/  IMAD.WIDE.U32 R10, R11, 0x1c, R6 ;  /* 0x0000001c0b0a7825 */ /* 0x002fc600078e0006 */
[----:B------:R0:W-:Y:S01]  /*13eb0*/  @P5 STG.E desc[UR16][R8.64+0x20], R19 ;  /* 0x0000201308005986 */ /* 0x0001e2000c101910 */
[----:B------:R-:W-:-:S03]  /*13ec0*/  VIADD R11, R11, UR8 ;  /* 0x000000080b0b7c36 */ /* 0x000fc60008000000 */
[----:B------:R1:W-:Y:S01]  /*13ed0*/  @P2 STG.E desc[UR16][R6.64+0x20], R13 ;  /* 0x0000200d06002986 */ /* 0x0003e2000c101910 */
[----:B------:R-:W-:Y:S02]  /*13ee0*/  ISETP.GT.AND P2, PT, R0, 0x51, P1 ;  /* 0x000000510000780c */ /* 0x000fe40000f44270 */
[----:B0-----:R-:W-:Y:S02]  /*13ef0*/  IADD3 R8, P4, R6, UR9, RZ ;  /* 0x0000000906087c10 */ /* 0x001fe4000ff9e0ff */
[C---:B------:R-:W-:Y:S02]  /*13f00*/  ISETP.GT.AND P5, PT, R0.reuse, 0x51, P3 ;  /* 0x000000510000780c */ /* 0x040fe40001fa4270 */
[----:B------:R-:W-:Y:S02]  /*13f10*/  IADD3.X R9, R7, UR27, RZ, P4, !PT ;  /* 0x0000001b07097c10 */ /* 0x000fe4000a7fe4ff */
[C---:B------:R-:W-:Y:S01]  /*13f20*/  ISETP.GT.AND P4, PT, R0.reuse, 0x50, P3 ;  /* 0x000000500000780c */ /* 0x040fe20001f84270 */
[----:B------:R0:W-:Y:S01]  /*13f30*/  @P6 STG.E desc[UR16][R10.64], R15 ;  /* 0x0000000f0a006986 */ /* 0x0001e2000c101910 */
[----:B------:R-:W-:Y:S01]  /*13f40*/  ISETP.GT.AND P6, PT, R0, 0x58, P1 ;  /* 0x000000580000780c */ /* 0x000fe20000fc4270 */
[----:B-----5:R-:W-:Y:S01]  /*13f50*/  FMUL R17, R18, UR18 ;  /* 0x0000001212117c20 */ /* 0x020fe20008400000 */
[----:B-1----:R-:W-:-:S04]  /*13f60*/  IMAD.WIDE.U32 R6, R21, 0x1c, R8 ;  /* 0x0000001c15067825 */ /* 0x002fc800078e0008 */
[----:B------:R-:W-:Y:S01]  /*13f70*/  FMUL R19, R235, UR18 ;  /* 0x00000012eb137c20 */ /* 0x000fe20008400000 */
[----:B------:R-:W-:Y:S01]  /*13f80*/  FMUL R21, R153, UR18 ;  /* 0x0000001299157c20 */ /* 0x000fe20008400000 */
[----:B------:R1:W-:Y:S01]  /*13f90*/  @P2 STG.E desc[UR16][R8.64], R17 ;  /* 0x0000001108002986 */ /* 0x0003e2000c101910 */
[----:B------:R-:W-:Y:S02]  /*13fa0*/  IADD3 R7, R7, UR8, RZ ;  /* 0x0000000807077c10 */ /* 0x000fe4000fffe0ff */
[C---:B------:R-:W-:Y:S01]  /*13fb0*/  ISETP.GT.AND P2, PT, R0.reuse, 0x59, P1 ;  /* 0x000000590000780c */ /* 0x040fe20000f44270 */
[----:B------:R-:W-:Y:S01]  /*13fc0*/  @P4 STG.E desc[UR16][R10.64+0x20], R19 ;  /* 0x000020130a004986 */ /* 0x000fe2000c101910 */
[----:B------:R-:W-:-:S03]  /*13fd0*/  ISETP.GT.AND P4, PT, R0, 0x58, P3 ;  /* 0x000000580000780c */ /* 0x000fc60001f84270 */
[----:B------:R2:W-:Y:S01]  /*13fe0*/  @P5 STG.E desc[UR16][R8.64+0x20], R21 ;  /* 0x0000201508005986 */ /* 0x0005e2000c101910 */
[----:B------:R-:W-:Y:S01]  /*13ff0*/  IADD3 R12, P5, R8, UR9, RZ ;  /* 0x00000009080c7c10 */ /* 0x000fe2000ffbe0ff */
[----:B------:R-:W-:Y:S02]  /*14000*/  IMAD.U32 R153, RZ, RZ, UR26 ;  /* 0x0000001aff997e24 */ /* 0x000fe4000f8e00ff */
[----:B------:R-:W-:Y:S01]  /*14010*/  @P6 STG.E desc[UR16][R6.64], R23 ;  /* 0x0000001706006986 */ /* 0x000fe2000c101910 */
[C---:B------:R-:W-:Y:S02]  /*14020*/  ISETP.GT.AND P6, PT, R0.reuse, 0x59, P3 ;  /* 0x000000590000780c */ /* 0x040fe40001fc4270 */
[----:B------:R-:W-:Y:S02]  /*14030*/  IADD3.X R13, R9, UR27, RZ, P5, !PT ;  /* 0x0000001b090d7c10 */ /* 0x000fe4000affe4ff */
[----:B------:R-:W-:Y:S01]  /*14040*/  ISETP.GT.AND P5, PT, R0, 0x60, P1 ;  /* 0x000000600000780c */ /* 0x000fe20000fa4270 */
[----:B0-----:R-:W-:Y:S01]  /*14050*/  FMUL R15, R234, UR18 ;  /* 0x00000012ea0f7c20 */ /* 0x001fe20008400000 */
[----:B-1----:R-:W-:Y:S01]  /*14060*/  FMUL R17, R233, UR18 ;  /* 0x00000012e9117c20 */ /* 0x002fe20008400000 */
[----:B--2---:R-:W-:-:S04]  /*14070*/  IMAD.WIDE.U32 R8, R153, 0x1c, R12 ;  /* 0x0000001c99087825 */ /* 0x004fc800078e000c */
[----:B------:R-:W-:Y:S01]  /*14080*/  FMUL R19, R232, UR18 ;  /* 0x00000012e8137c20 */ /* 0x000fe20008400000 */
[----:B------:R-:W-:Y:S01]  /*14090*/  FMUL R21, R230, UR18 ;  /* 0x00000012e6157c20 */ /* 0x000fe20008400000 */
[----:B------:R-:W-:Y:S01]  /*140a0*/  @P2 STG.E desc[UR16][R12.64], R15 ;  /* 0x0000000f0c002986 */ /* 0x000fe2000c101910 */
[----:B------:R-:W-:Y:S01]  /*140b0*/  VIADD R9, R9, UR8 ;  /* 0x0000000809097c36 */ /* 0x000fe20008000000 */
[----:B------:R-:W-:Y:S02]  /*140c0*/  IADD3 R10, P2, R12, UR9, RZ ;  /* 0x000000090c0a7c10 */ /* 0x000fe4000ff5e0ff */
[----:B------:R0:W-:Y:S01]  /*140d0*/  @P4 STG.E desc[UR16][R6.64+0x20], R17 ;  /* 0x0000201106004986 */ /* 0x0001e2000c101910 */
[C---:B------:R-:W-:Y:S02]  /*140e0*/  ISETP.GT.AND P4, PT, R0.reuse, 0x61, P1 ;  /* 0x000000610000780c */ /* 0x040fe40000f84270 */
[----:B------:R-:W-:Y:S01]  /*140f0*/  IADD3.X R11, R13, UR27, RZ, P2, !PT ;  /* 0x0000001b0d0b7c10 */ /* 0x000fe200097fe4ff */
[----:B------:R1:W-:Y:S01]  /*14100*/  @P6 STG.E desc[UR16][R12.64+0x20], R19 ;  /* 0x000020130c006986 */ /* 0x0003e2000c101910 */
[----:B------:R-:W-:-:S03]  /*14110*/  ISETP.GT.AND P6, PT, R0, 0x60, P3 ;  /* 0x000000600000780c */ /* 0x000fc60001fc4270 */
[----:B------:R2:W-:Y:S01]  /*14120*/  @P5 STG.E desc[UR16][R8.64], R21 ;  /* 0x0000001508005986 */ /* 0x0005e2000c101910 */
[C---:B------:R-:W-:Y:S02]  /*14130*/  ISETP.GT.AND P5, PT, R0.reuse, 0x61, P3 ;  /* 0x000000610000780c */ /* 0x040fe40001fa4270 */
[----:B------:R-:W-:Y:S01]  /*14140*/  ISETP.GT.AND P2, PT, R0, 0x68, P1 ;  /* 0x000000680000780c */ /* 0x000fe20000f44270 */
[----:B0-----:R-:W-:Y:S02]  /*14150*/  IMAD.U32 R7, RZ, RZ, UR26 ;  /* 0x0000001aff077e24 */ /* 0x001fe4000f8e00ff */
[----:B------:R-:W-:Y:S02]  /*14160*/  FMUL R15, R229, UR18 ;  /* 0x00000012e50f7c20 */ /* 0x000fe40008400000 */
[----:B------:R-:W-:-:S04]  /*14170*/  IMAD.WIDE.U32 R6, R7, 0x1c, R10 ;  /* 0x0000001c07067825 */ /* 0x000fc800078e000a */
[----:B------:R-:W-:Y:S01]  /*14180*/  FMUL R17, R228, UR18 ;  /* 0x00000012e4117c20 */ /* 0x000fe20008400000 */
[----:B-1----:R-:W-:Y:S01]  /*14190*/  FMUL R19, R227, UR18 ;  /* 0x00000012e3137c20 */ /* 0x002fe20008400000 */
[----:B------:R0:W-:Y:S01]  /*141a0*/  @P4 STG.E desc[UR16][R10.64], R15 ;  /* 0x0000000f0a004986 */ /* 0x0001e2000c101910 */
[----:B--2---:R-:W-:Y:S01]  /*141b0*/  FMUL R21, R226, UR18 ;  /* 0x00000012e2157c20 */ /* 0x004fe20008400000 */
[----:B------:R-:W-:Y:S02]  /*141c0*/  IADD3 R7, R7, UR8, RZ ;  /* 0x0000000807077c10 */ /* 0x000fe4000fffe0ff */
[----:B------:R-:W-:Y:S01]  /*141d0*/  ISETP.GT.AND P4, PT, R0, 0x69, P1 ;  /* 0x000000690000780c */ /* 0x000fe20000f84270 */
[----:B------:R1:W-:Y:S01]  /*141e0*/  @P6 STG.E desc[UR16][R8.64+0x20], R17 ;  /* 0x0000201108006986 */ /* 0x0003e2000c101910 */
[----:B------:R-:W-:-:S03]  /*141f0*/  IADD3 R12, P6, R10, UR9, RZ ;  /* 0x000000090a0c7c10 */ /* 0x000fc6000ffde0ff */
[----:B------:R2:W-:Y:S01]  /*14200*/  @P5 STG.E desc[UR16][R10.64+0x20], R19 ;  /* 0x000020130a005986 */ /* 0x0005e2000c101910 */
[----:B------:R-:W-:-:S03]  /*14210*/  ISETP.GT.AND P5, PT, R0, 0x68, P3 ;  /* 0x000000680000780c */ /* 0x000fc60001fa4270 */
[----:B------:R3:W-:Y:S01]  /*14220*/  @P2 STG.E desc[UR16][R6.64], R21 ;  /* 0x0000001506002986 */ /* 0x0007e2000c101910 */
[----:B------:R-:W-:Y:S01]  /*14230*/  ISETP.GT.AND P2, PT, R0, 0x69, P3 ;  /* 0x000000690000780c */ /* 0x000fe20001f44270 */
[----:B0-----:R-:W-:Y:S01]  /*14240*/  FMUL R15, R225, UR18 ;  /* 0x00000012e10f7c20 */ /* 0x001fe20008400000 */
[----:B------:R-:W-:Y:S01]  /*14250*/  IADD3.X R13, R11, UR27, RZ, P6, !PT ;  /* 0x0000001b0b0d7c10 */ /* 0x000fe2000b7fe4ff */
[----:B-1----:R-:W-:Y:S02]  /*14260*/  IMAD.U32 R9, RZ, RZ, UR26 ;  /* 0x0000001aff097e24 */ /* 0x002fe4000f8e00ff */
[----:B------:R-:W-:Y:S01]  /*14270*/  FMUL R17, R224, UR18 ;  /* 0x00000012e0117c20 */ /* 0x000fe20008400000 */
[----:B------:R-:W-:Y:S01]  /*14280*/  ISETP.GT.AND P6, PT, R0, 0x70, P1 ;  /* 0x000000700000780c */ /* 0x000fe20000fc4270 */
[----:B--2---:R-:W-:Y:S01]  /*14290*/  FMUL R19, R223, UR18 ;  /* 0x00000012df137c20 */ /* 0x004fe20008400000 */
[----:B------:R0:W-:Y:S01]  /*142a0*/  @P4 STG.E desc[UR16][R12.64], R15 ;  /* 0x0000000f0c004986 */ /* 0x0001e2000c101910 */
[----:B------:R-:W-:Y:S01]  /*142b0*/  IADD3 R8, P4, R12, UR9, RZ ;  /* 0x000000090c087c10 */ /* 0x000fe2000ff9e0ff */
[----:B------:R-:W-:-:S02]  /*142c0*/  IMAD.WIDE.U32 R10, R9, 0x1c, R12 ;  /* 0x0000001c090a7825 */ /* 0x000fc400078e000c */
[----:B------:R-:W-:Y:S01]  /*142d0*/  @P5 STG.E desc[UR16][R6.64+0x20], R17 ;  /* 0x0000201106005986 */ /* 0x000fe2000c101910 */
[----:B------:R-:W-:Y:S01]  /*142e0*/  IADD3.X R9, R13, UR27, RZ, P4, !PT ;  /* 0x0000001b0d097c10 */ /* 0x000fe2000a7fe4ff */
[----:B---3--:R-:W-:Y:S02]  /*142f0*/  FMUL R21, R222, UR18 ;  /* 0x00000012de157c20 */ /* 0x008fe40008400000 */
[----:B------:R1:W-:Y:S01]  /*14300*/  @P2 STG.E desc[UR16][R12.64+0x20], R19 ;  /* 0x000020130c002986 */ /* 0x0003e2000c101910 */
[C---:B------:R-:W-:Y:S02]  /*14310*/  ISETP.GT.AND P2, PT, R0.reuse, 0x71, P1 ;  /* 0x000000710000780c */ /* 0x040fe40000f44270 */
[C---:B------:R-:W-:Y:S01]  /*14320*/  ISETP.GT.AND P4, PT, R0.reuse, 0x70, P3 ;  /* 0x000000700000780c */ /* 0x040fe20001f84270 */
[----:B0-----:R-:W-:Y:S01]  /*14330*/  VIADD R15, R11, UR8 ;  /* 0x000000080b0f7c36 */ /* 0x001fe20008000000 */
[----:B------:R-:W-:Y:S02]  /*14340*/  MOV R14, R10 ;  /* 0x0000000a000e7202 */ /* 0x000fe40000000f00 */
[----:B------:R-:W-:Y:S01]  /*14350*/  ISETP.GT.AND P5, PT, R0, 0x71, P3 ;  /* 0x000000710000780c */ /* 0x000fe20001fa4270 */
[----:B------:R-:W-:-:S02]  /*14360*/  IMAD.U32 R23, RZ, RZ, UR26 ;  /* 0x0000001aff177e24 */ /* 0x000fc4000f8e00ff */
[----:B------:R0:W-:Y:S01]  /*14370*/  @P6 STG.E desc[UR16][R14.64], R21 ;  /* 0x000000150e006986 */ /* 0x0001e2000c101910 */
[----:B------:R-:W-:Y:S01]  /*14380*/  ISETP.GT.AND P6, PT, R0, 0x78, P1 ;  /* 0x000000780000780c */ /* 0x000fe20000fc4270 */
[----:B-1----:R-:W-:Y:S01]  /*14390*/  FMUL R13, R221, UR18 ;  /* 0x00000012dd0d7c20 */ /* 0x002fe20008400000 */
[----:B------:R-:W-:Y:S01]  /*143a0*/  FMUL R17, R220, UR18 ;  /* 0x00000012dc117c20 */ /* 0x000fe20008400000 */
[----:B------:R-:W-:Y:S01]  /*143b0*/  FMUL R19, R219, UR18 ;  /* 0x00000012db137c20 */ /* 0x000fe20008400000 */
[----:B------:R-:W-:Y:S02]  /*143c0*/  IMAD.WIDE.U32 R6, R23, 0x1c, R8 ;  /* 0x0000001c17067825 */ /* 0x000fe400078e0008 */
[----:B------:R-:W-:Y:S02]  /*143d0*/  @P2 STG.E desc[UR16][R8.64], R13 ;  /* 0x0000000d08002986 */ /* 0x000fe4000c101910 */
[----:B------:R-:W-:Y:S01]  /*143e0*/  FMUL R23, R218, UR18 ;  /* 0x00000012da177c20 */ /* 0x000fe20008400000 */
[----:B------:R-:W-:Y:S01]  /*143f0*/  VIADD R7, R7, UR8 ;  /* 0x0000000807077c36 */ /* 0x000fe20008000000 */
[----:B------:R-:W-:Y:S01]  /*14400*/  @P4 STG.E desc[UR16][R14.64+0x20], R17 ;  /* 0x000020110e004986 */ /* 0x000fe2000c101910 */
[----:B------:R-:W-:-:S03]  /*14410*/  ISETP.GT.AND P2, PT, R0, 0x79, P1 ;  /* 0x000000790000780c */ /* 0x000fc60000f44270 */
[----:B------:R1:W-:Y:S01]  /*14420*/  @P5 STG.E desc[UR16][R8.64+0x20], R19 ;  /* 0x0000201308005986 */ /* 0x0003e2000c101910 */
[----:B------:R-:W-:Y:S02]  /*14430*/  IADD3 R10, P5, R8, UR9, RZ ;  /* 0x00000009080a7c10 */ /* 0x000fe4000ffbe0ff */
[C---:B------:R-:W-:Y:S01]  /*14440*/  ISETP.GT.AND P4, PT, R0.reuse, 0x78, P3 ;  /* 0x000000780000780c */ /* 0x040fe20001f84270 */
[----:B------:R-:W-:Y:S01]  /*14450*/  @P6 STG.E desc[UR16][R6.64], R23 ;  /* 0x0000001706006986 */ /* 0x000fe2000c101910 */
[----:B------:R-:W-:Y:S02]  /*14460*/  IADD3.X R11, R9, UR27, RZ, P5, !PT ;  /* 0x0000001b090b7c10 */ /* 0x000fe4000affe4ff */
[C---:B------:R-:W-:Y:S02]  /*14470*/  ISETP.GT.AND P6, PT, R0.reuse, 0x79, P3 ;  /* 0x000000790000780c */ /* 0x040fe40001fc4270 */
[----:B------:R-:W-:Y:S01]  /*14480*/  ISETP.GT.AND P5, PT, R0, 0x80, P1 ;  /* 0x000000800000780c */ /* 0x000fe20000fa4270 */
[----:B0-----:R-:W-:Y:S01]  /*14490*/  FMUL R21, R217, UR18 ;  /* 0x00000012d9157c20 */ /* 0x001fe20008400000 */
[----:B-1----:R-:W-:-:S04]  /*144a0*/  IMAD.WIDE.U32 R8, R153, 0x1c, R10 ;  /* 0x0000001c99087825 */ /* 0x002fc800078e000a */
[----:B------:R-:W-:Y:S01]  /*144b0*/  FMUL R17, R216, UR18 ;  /* 0x00000012d8117c20 */ /* 0x000fe20008400000 */
[----:B------:R-:W-:Y:S01]  /*144c0*/  FMUL R19, R215, UR18 ;  /* 0x00000012d7137c20 */ /* 0x000fe20008400000 */
[----:B------:R-:W-:Y:S02]  /*144d0*/  VIADD R15, R9, UR8 ;  /* 0x00000008090f7c36 */ /* 0x000fe40008000000 */
[----:B------:R-:W-:Y:S01]  /*144e0*/  FMUL R9, R214, UR18 ;  /* 0x00000012d6097c20 */ /* 0x000fe20008400000 */
[----:B------:R-:W-:Y:S01]  /*144f0*/  IMAD.MOV.U32 R14, RZ, RZ, R8 ;  /* 0x000000ffff0e7224 */ /* 0x000fe200078e0008 */
[----:B------:R-:W-:Y:S01]  /*14500*/  @P2 STG.E desc[UR16][R10.64], R21 ;  /* 0x000000150a002986 */ /* 0x000fe2000c101910 */
[----:B------:R-:W-:-:S03]  /*14510*/  IADD3 R12, P2, R10, UR9, RZ ;  /* 0x000000090a0c7c10 */ /* 0x000fc6000ff5e0ff */
[----:B------:R0:W-:Y:S01]  /*14520*/  @P4 STG.E desc[UR16][R6.64+0x20], R17 ;  /* 0x0000201106004986 */ /* 0x0001e2000c101910 */
[----:B------:R-:W-:-:S03]  /*14530*/  ISETP.GT.AND P4, PT, R0, 0x81, P1 ;  /* 0x000000810000780c */ /* 0x000fc60000f84270 */
[----:B------:R1:W-:Y:S01]  /*14540*/  @P6 STG.E desc[UR16][R10.64+0x20], R19 ;  /* 0x000020130a006986 */ /* 0x0003e2000c101910 */
[C---:B------:R-:W-:Y:S02]  /*14550*/  ISETP.GT.AND P6, PT, R0.reuse, 0x80, P3 ;  /* 0x000000800000780c */ /* 0x040fe40001fc4270 */
[----:B------:R-:W-:Y:S01]  /*14560*/  IADD3.X R13, R11, UR27, RZ, P2, !PT ;  /* 0x0000001b0b0d7c10 */ /* 0x000fe200097fe4ff */
[----:B------:R2:W-:Y:S01]  /*14570*/  @P5 STG.E desc[UR16][R14.64], R9 ;  /* 0x000000090e005986 */ /* 0x0005e2000c101910 */
[C---:B------:R-:W-:Y:S02]  /*14580*/  ISETP.GT.AND P5, PT, R0.reuse, 0x81, P3 ;  /* 0x000000810000780c */ /* 0x040fe40001fa4270 */
[----:B------:R-:W-:Y:S02]  /*14590*/  ISETP.GT.AND P2, PT, R0, 0x88, P1 ;  /* 0x000000880000780c */ /* 0x000fe40000f44270 */
[----:B0-----:R-:W-:Y:S01]  /*145a0*/  MOV R7, UR26 ;  /* 0x0000001a00077c02 */ /* 0x001fe20008000f00 */
[----:B------:R-:W-:Y:S01]  /*145b0*/  FMUL R21, R213, UR18 ;  /* 0x00000012d5157c20 */ /* 0x000fe20008400000 */
[----:B-1----:R-:W-:-:S03]  /*145c0*/  FMUL R11, R212, UR18 ;  /* 0x00000012d40b7c20 */ /* 0x002fc60008400000 */
[----:B------:R-:W-:-:S04]  /*145d0*/  IMAD.WIDE.U32 R6, R7, 0x1c, R12 ;  /* 0x0000001c07067825 */ /* 0x000fc800078e000c */
[----:B------:R-:W-:Y:S01]  /*145e0*/  FMUL R19, R211, UR18 ;  /* 0x00000012d3137c20 */ /* 0x000fe20008400000 */
[----:B------:R-:W-:Y:S01]  /*145f0*/  FMUL R23, R210, UR18 ;  /* 0x00000012d2177c20 */ /* 0x000fe20008400000 */
[----:B------:R-:W-:Y:S01]  /*14600*/  @P4 STG.E desc[UR16][R12.64], R21 ;  /* 0x000000150c004986 */ /* 0x000fe2000c101910 */
[----:B------:R-:W-:Y:S02]  /*14610*/  VIADD R17, R7, UR8 ;  /* 0x0000000807117c36 */ /* 0x000fe40008000000 */
[----:B------:R-:W-:Y:S01]  /*14620*/  IMAD.MOV.U32 R16, RZ, RZ, R6 ;  /* 0x000000ffff107224 */ /* 0x000fe200078e0006 */
[----:B------:R-:W-:Y:S01]  /*14630*/  ISETP.GT.AND P4, PT, R0, 0x89, P1 ;  /* 0x000000890000780c */ /* 0x000fe20000f84270 */
[----:B------:R0:W-:Y:S01]  /*14640*/  @P6 STG.E desc[UR16][R14.64+0x20], R11 ;  /* 0x0000200b0e006986 */ /* 0x0001e2000c101910 */
[----:B------:R-:W-:-:S03]  /*14650*/  IADD3 R8, P6, R12, UR9, RZ ;  /* 0x000000090c087c10 */ /* 0x000fc6000ffde0ff */
[----:B------:R1:W-:Y:S01]  /*14660*/  @P5 STG.E desc[UR16][R12.64+0x20], R19 ;  /* 0x000020130c005986 */ /* 0x0003e2000c101910 */
[----:B------:R-:W-:-:S03]  /*14670*/  ISETP.GT.AND P5, PT, R0, 0x88, P3 ;  /* 0x000000880000780c */ /* 0x000fc60001fa4270 */
[----:B------:R3:W-:Y:S01]  /*14680*/  @P2 STG.E desc[UR16][R16.64], R23 ;  /* 0x0000001710002986 */ /* 0x0007e2000c101910 */
[----:B------:R-:W-:Y:S02]  /*14690*/  ISETP.GT.AND P2, PT, R0, 0x89, P3 ;  /* 0x000000890000780c */ /* 0x000fe40001f44270 */
[----:B--2---:R-:W-:Y:S01]  /*146a0*/  IADD3.X R9, R13, UR27, RZ, P6, !PT ;  /* 0x0000001b0d097c10 */ /* 0x004fe2000b7fe4ff */
[----:B0-----:R-:W-:Y:S01]  /*146b0*/  FMUL R15, R209, UR18 ;  /* 0x00000012d10f7c20 */ /* 0x001fe20008400000 */
[----:B------:R-:W-:Y:S01]  /*146c0*/  FMUL R21, R208, UR18 ;  /* 0x00000012d0157c20 */ /* 0x000fe20008400000 */
[----:B------:R-:W-:Y:S01]  /*146d0*/  IMAD.U32 R7, RZ, RZ, UR26 ;  /* 0x0000001aff077e24 */ /* 0x000fe2000f8e00ff */
[----:B------:R-:W-:Y:S01]  /*146e0*/  ISETP.GT.AND P6, PT, R0, 0x90, P1 ;  /* 0x000000900000780c */ /* 0x000fe20000fc4270 */
[----:B-1----:R-:W-:Y:S01]  /*146f0*/  FMUL R19, R207, UR18 ;  /* 0x00000012cf137c20 */ /* 0x002fe20008400000 */
[----:B------:R0:W-:Y:S01]  /*14700*/  @P4 STG.E desc[UR16][R8.64], R15 ;  /* 0x0000000f08004986 */ /* 0x0001e2000c101910 */
[----:B------:R-:W-:Y:S01]  /*14710*/  IADD3 R10, P4, R8, UR9, RZ ;  /* 0x00000009080a7c10 */ /* 0x000fe2000ff9e0ff */
[----:B------:R-:W-:-:S02]  /*14720*/  IMAD.WIDE.U32 R6, R7, 0x1c, R8 ;  /* 0x0000001c07067825 */ /* 0x000fc400078e0008 */
[----:B------:R1:W-:Y:S01]  /*14730*/  @P5 STG.E desc[UR16][R16.64+0x20], R21 ;  /* 0x0000201510005986 */ /* 0x0003e2000c101910 */
[----:B------:R-:W-:-:S03]  /*14740*/  IADD3.X R11, R9, UR27, RZ, P4, !PT ;  /* 0x0000001b090b7c10 */ /* 0x000fc6000a7fe4ff */
[----:B------:R2:W-:Y:S01]  /*14750*/  @P2 STG.E desc[UR16][R8.64+0x20], R19 ;  /* 0x0000201308002986 */ /* 0x0005e2000c101910 */
[----:B------:R-:W-:Y:S01]  /*14760*/  ISETP.GT.AND P2, PT, R0, 0x91, P1 ;  /* 0x000000910000780c */ /* 0x000fe20000f44270 */
[----:B---3--:R-:W-:Y:S01]  /*14770*/  FMUL R23, R206, UR18 ;  /* 0x00000012ce177c20 */ /* 0x008fe20008400000 */
[C---:B------:R-:W-:Y:S01]  /*14780*/  ISETP.GT.AND P4, PT, R0.reuse, 0x90, P3 ;  /* 0x000000900000780c */ /* 0x040fe20001f84270 */
[----:B0-----:R-:W-:Y:S01]  /*14790*/  VIADD R15, R7, UR8 ;  /* 0x00000008070f7c36 */ /* 0x001fe20008000000 */
[----:B------:R-:W-:Y:S01]  /*147a0*/  ISETP.GT.AND P5, PT, R0, 0x91, P3 ;  /* 0x000000910000780c */ /* 0x000fe20001fa4270 */
[----:B------:R-:W-:Y:S01]  /*147b0*/  IMAD.MOV.U32 R14, RZ, RZ, R6 ;  /* 0x000000ffff0e7224 */ /* 0x000fe200078e0006 */
[----:B------:R-:W-:Y:S01]  /*147c0*/  MOV R13, UR26 ;  /* 0x0000001a000d7c02 */ /* 0x000fe20008000f00 */
[----:B-1----:R-:W-:-:S03]  /*147d0*/  FMUL R17, R204, UR18 ;  /* 0x00000012cc117c20 */ /* 0x002fc60008400000 */
[----:B------:R-:W-:Y:S01]  /*147e0*/  @P6 STG.E desc[UR16][R14.64], R23 ;  /* 0x000000170e006986 */ /* 0x000fe2000c101910 */
[----:B------:R-:W-:Y:S01]  /*147f0*/  ISETP.GT.AND P6, PT, R0, 0x98, P1 ;  /* 0x000000980000780c */ /* 0x000fe20000fc4270 */
[----:B--2---:R-:W-:Y:S01]  /*14800*/  FMUL R9, R205, UR18 ;  /* 0x00000012cd097c20 */ /* 0x004fe20008400000 */
[----:B------:R-:W-:Y:S01]  /*14810*/  FMUL R19, R203, UR18 ;  /* 0x00000012cb137c20 */ /* 0x000fe20008400000 */
[----:B------:R-:W-:-:S03]  /*14820*/  IMAD.WIDE.U32 R12, R13, 0x1c, R10 ;  /* 0x0000001c0d0c7825 */ /* 0x000fc600078e000a */
[----:B------:R0:W-:Y:S01]  /*14830*/  @P2 STG.E desc[UR16][R10.64], R9 ;  /* 0x000000090a002986 */ /* 0x0001e2000c101910 */
[----:B------:R-:W-:Y:S02]  /*14840*/  VIADD R13, R13, UR8 ;  /* 0x000000080d0d7c36 */ /* 0x000fe40008000000 */
[----:B------:R-:W-:Y:S01]  /*14850*/  FMUL R21, R202, UR18 ;  /* 0x00000012ca157c20 */ /* 0x000fe20008400000 */
[----:B------:R1:W-:Y:S01]  /*14860*/  @P4 STG.E desc[UR16][R14.64+0x20], R17 ;  /* 0x000020110e004986 */ /* 0x0003e2000c101910 */
        /* <DEDUP_REMOVED lines=8> */
[----:B0-----:R-:W-:-:S04]  /*148f0*/  IMAD.WIDE.U32 R8, R153, 0x1c, R6 ;  /* 0x0000001c99087825 */ /* 0x001fc800078e0006 */
[----:B------:R-:W-:Y:S01]  /*14900*/  FMUL R23, R201, UR18 ;  /* 0x00000012c9177c20 */ /* 0x000fe20008400000 */
[----:B-1----:R-:W-:Y:S01]  /*14910*/  FMUL R17, R200, UR18 ;  /* 0x00000012c8117c20 */ /* 0x002fe20008400000 */
[----:B--2---:R-:W-:Y:S01]  /*14920*/  FMUL R19, R199, UR18 ;  /* 0x00000012c7137c20 */ /* 0x004fe20008400000 */
[----:B------:R-:W-:Y:S01]  /*14930*/  IMAD.MOV.U32 R14, RZ, RZ, R8 ;  /* 0x000000ffff0e7224 */ /* 0x000fe200078e0008 */
[----:B------:R-:W-:Y:S01]  /*14940*/  IADD3 R15, R9, UR8, RZ ;  /* 0x00000008090f7c10 */ /* 0x000fe2000fffe0ff */
[----:B------:R-:W-:Y:S01]  /*14950*/  @P2 STG.E desc[UR16][R6.64], R23 ;  /* 0x0000001706002986 */ /* 0x000fe2000c101910 */
[----:B------:R-:W-:Y:S01]  /*14960*/  FMUL R9, R198, UR18 ;  /* 0x00000012c6097c20 */ /* 0x000fe20008400000 */
[----:B------:R-:W-:Y:S02]  /*14970*/  IADD3 R10, P2, R6, UR9, RZ ;  /* 0x00000009060a7c10 */ /* 0x000fe4000ff5e0ff */
[----:B------:R0:W-:Y:S01]  /*14980*/  @P4 STG.E desc[UR16][R12.64+0x20], R17 ;  /* 0x000020110c004986 */ /* 0x0001e2000c101910 */
[----:B------:R-:W-:-:S02]  /*14990*/  ISETP.GT.AND P4, PT, R0, 0xa1, P1 ;  /* 0x000000a10000780c */ /* 0x000fc40000f84270 */
        /* <DEDUP_REMOVED lines=8> */
[----:B-1----:R-:W-:-:S04]  /*14a20*/  IMAD.WIDE.U32 R6, R13, 0x1c, R10 ;  /* 0x0000001c0d067825 */ /* 0x002fc800078e000a */
[----:B------:R-:W-:Y:S01]  /*14a30*/  FMUL R19, R196, UR18 ;  /* 0x00000012c4137c20 */ /* 0x000fe20008400000 */
[----:B------:R-:W-:Y:S01]  /*14a40*/  FMUL R21, R195, UR18 ;  /* 0x00000012c3157c20 */ /* 0x000fe20008400000 */
[----:B------:R-:W-:Y:S01]  /*14a50*/  FMUL R23, R194, UR18 ;  /* 0x00000012c2177c20 */ /* 0x000fe20008400000 */
[----:B------:R-:W-:Y:S01]  /*14a60*/  VIADD R13, R7, UR8 ;  /* 0x00000008070d7c36 */ /* 0x000fe20008000000 */
[----:B------:R-:W-:Y:S01]  /*14a70*/  MOV R12, R6 ;  /* 0x00000006000c7202 */ /* 0x000fe20000000f00 */
[----:B------:R-:W-:Y:S01]  /*14a80*/  @P4 STG.E desc[UR16][R10.64], R17 ;  /* 0x000000110a004986 */ /* 0x000fe2000c101910 */
[----:B------:R-:W-:-:S03]  /*14a90*/  ISETP.GT.AND P4, PT, R0, 0xa9, P1 ;  /* 0x000000a90000780c */ /* 0x000fc60000f84270 */
[----:B------:R0:W-:Y:S01]  /*14aa0*/  @P6 STG.E desc[UR16][R14.64+0x20], R19 ;  /* 0x000020130e006986 */ /* 0x0001e2000c101910 */
[----:B------:R-:W-:-:S03]  /*14ab0*/  IADD3 R8, P6, R10, UR9, RZ ;  /* 0x000000090a087c10 */ /* 0x000fc6000ffde0ff */
[----:B------:R1:W-:Y:S01]  /*14ac0*/  @P5 STG.E desc[UR16][R10.64+0x20], R21 ;  /* 0x000020150a005986 */ /* 0x0003e2000c101910 */
[----:B------:R-:W-:-:S03]  /*14ad0*/  ISETP.GT.AND P5, PT, R0, 0xa8, P3 ;  /* 0x000000a80000780c */ /* 0x000fc60001fa4270 */
[----:B------:R-:W-:Y:S01]  /*14ae0*/  @P2 STG.E desc[UR16][R12.64], R23 ;  /* 0x000000170c002986 */ /* 0x000fe2000c101910 */
[----:B------:R-:W-:Y:S02]  /*14af0*/  ISETP.GT.AND P2, PT, R0, 0xa9, P3 ;  /* 0x000000a90000780c */ /* 0x000fe40001f44270 */
[----:B--2---:R-:W-:Y:S01]  /*14b00*/  IADD3.X R9, R11, UR27, RZ, P6, !PT ;  /* 0x0000001b0b097c10 */ /* 0x004fe2000b7fe4ff */
[----:B0-----:R-:W-:Y:S01]  /*14b10*/  FMUL R15, R193, UR18 ;  /* 0x00000012c10f7c20 */ /* 0x001fe20008400000 */
[----:B------:R-:W-:Y:S02]  /*14b20*/  IMAD.U32 R7, RZ, RZ, UR26 ;  /* 0x0000001aff077e24 */ /* 0x000fe4000f8e00ff */
[----:B------:R-:W-:Y:S01]  /*14b30*/  FMUL R17, R192, UR18 ;  /* 0x00000012c0117c20 */ /* 0x000fe20008400000 */
[----:B------:R-:W-:Y:S01]  /*14b40*/  ISETP.GT.AND P6, PT, R0, 0xb0, P1 ;  /* 0x000000b00000780c */ /* 0x000fe20000fc4270 */
[----:B------:R-:W-:Y:S01]  /*14b50*/  FMUL R19, R191, UR18 ;  /* 0x00000012bf137c20 */ /* 0x000fe20008400000 */
[----:B------:R0:W-:Y:S01]  /*14b60*/  @P4 STG.E desc[UR16][R8.64], R15 ;  /* 0x0000000f08004986 */ /* 0x0001e2000c101910 */
[----:B-1----:R-:W-:Y:S01]  /*14b70*/  IADD3 R10, P4, R8, UR9, RZ ;  /* 0x00000009080a7c10 */ /* 0x002fe2000ff9e0ff */
[----:B------:R-:W-:-:S02]  /*14b80*/  IMAD.WIDE.U32 R6, R7, 0x1c, R8 ;  /* 0x0000001c07067825 */ /* 0x000fc400078e0008 */
[----:B------:R-:W-:Y:S01]  /*14b90*/  @P5 STG.E desc[UR16][R12.64+0x20], R17 ;  /* 0x000020110c005986 */ /* 0x000fe2000c101910 */
[----:B------:R-:W-:Y:S01]  /*14ba0*/  IADD3.X R11, R9, UR27, RZ, P4, !PT ;  /* 0x0000001b090b7c10 */ /* 0x000fe2000a7fe4ff */
[----:B------:R-:W-:Y:S02]  /*14bb0*/  FMUL R21, R190, UR18 ;  /* 0x00000012be157c20 */ /* 0x000fe40008400000 */
[----:B------:R1:W-:Y:S01]  /*14bc0*/  @P2 STG.E desc[UR16][R8.64+0x20], R19 ;  /* 0x0000201308002986 */ /* 0x0003e2000c101910 */
[C---:B------:R-:W-:Y:S02]  /*14bd0*/  ISETP.GT.AND P2, PT, R0.reuse, 0xb1, P1 ;  /* 0x000000b10000780c */ /* 0x040fe40000f44270 */
[C---:B------:R-:W-:Y:S01]  /*14be0*/  ISETP.GT.AND P4, PT, R0.reuse, 0xb0, P3 ;  /* 0x000000b00000780c */ /* 0x040fe20001f84270 */
[----:B0-----:R-:W-:Y:S01]  /*14bf0*/  VIADD R15, R7, UR8 ;  /* 0x00000008070f7c36 */ /* 0x001fe20008000000 */
[----:B------:R-:W-:Y:S02]  /*14c00*/  MOV R14, R6 ;  /* 0x00000006000e7202 */ /* 0x000fe40000000f00 */
[----:B------:R-:W-:Y:S01]  /*14c10*/  ISETP.GT.AND P5, PT, R0, 0xb1, P3 ;  /* 0x000000b10000780c */ /* 0x000fe20001fa4270 */
[----:B------:R-:W-:-:S02]  /*14c20*/  IMAD.U32 R23, RZ, RZ, UR26 ;  /* 0x0000001aff177e24 */ /* 0x000fc4000f8e00ff */
[----:B------:R-:W-:Y:S01]  /*14c30*/  @P6 STG.E desc[UR16][R14.64], R21 ;  /* 0x000000150e006986 */ /* 0x000fe2000c101910 */
[----:B------:R-:W-:Y:S01]  /*14c40*/  ISETP.GT.AND P6, PT, R0, 0xb8, P1 ;  /* 0x000000b80000780c */ /* 0x000fe20000fc4270 */
[----:B-1----:R-:W-:Y:S01]  /*14c50*/  FMUL R9, R189, UR18 ;  /* 0x00000012bd097c20 */ /* 0x002fe20008400000 */
[----:B------:R-:W-:Y:S01]  /*14c60*/  FMUL R17, R188, UR18 ;  /* 0x00000012bc117c20 */ /* 0x000fe20008400000 */
[----:B------:R-:W-:Y:S01]  /*14c70*/  FMUL R19, R187, UR18 ;  /* 0x00000012bb137c20 */ /* 0x000fe20008400000 */
[----:B------:R-:W-:Y:S02]  /*14c80*/  IMAD.WIDE.U32 R12, R23, 0x1c, R10 ;  /* 0x0000001c170c7825 */ /* 0x000fe400078e000a */
[----:B------:R0:W-:Y:S02]  /*14c90*/  @P2 STG.E desc[UR16][R10.64], R9 ;  /* 0x000000090a002986 */ /* 0x0001e4000c101910 */
[----:B------:R-:W-:Y:S01]  /*14ca0*/  FMUL R23, R186, UR18 ;  /* 0x00000012ba177c20 */ /* 0x000fe20008400000 */
[----:B------:R-:W-:Y:S01]  /*14cb0*/  VIADD R13, R13, UR8 ;  /* 0x000000080d0d7c36 */ /* 0x000fe20008000000 */
        /* <DEDUP_REMOVED lines=28> */
[----:B------:R-:W-:Y:S01]  /*14e80*/  FMUL R21, R179, UR18 ;  /* 0x00000012b3157c20 */ /* 0x000fe20008400000 */
[----:B-1----:R-:W-:-:S02]  /*14e90*/  FMUL R19, R180, UR18 ;  /* 0x00000012b4137c20 */ /* 0x002fc40008400000 */
[----:B------:R-:W-:-:S04]  /*14ea0*/  IMAD.WIDE.U32 R6, R13, 0x1c, R10 ;  /* 0x0000001c0d067825 */ /* 0x000fc800078e000a */
        /* <DEDUP_REMOVED lines=13> */
[----:B------:R-:W-:Y:S01]  /*14f80*/  FMUL R17, R176, UR18 ;  /* 0x00000012b0117c20 */ /* 0x000fe20008400000 */
[----:B------:R-:W-:Y:S02]  /*14f90*/  IMAD.U32 R7, RZ, RZ, UR26 ;  /* 0x0000001aff077e24 */ /* 0x000fe4000f8e00ff */
[----:B------:R-:W-:Y:S01]  /*14fa0*/  FMUL R19, R175, UR18 ;  /* 0x00000012af137c20 */ /* 0x000fe20008400000 */
[----:B------:R-:W-:Y:S01]  /*14fb0*/  ISETP.GT.AND P6, PT, R0, 0xd0, P1 ;  /* 0x000000d00000780c */ /* 0x000fe20000fc4270 */
[----:B------:R0:W-:Y:S01]  /*14fc0*/  @P4 STG.E desc[UR16][R8.64], R15 ;  /* 0x0000000f08004986 */ /* 0x0001e2000c101910 */
[----:B-1----:R-:W-:Y:S01]  /*14fd0*/  IADD3 R10, P4, R8, UR9, RZ ;  /* 0x00000009080a7c10 */ /* 0x002fe2000ff9e0ff */
[----:B------:R-:W-:-:S02]  /*14fe0*/  IMAD.WIDE.U32 R6, R7, 0x1c, R8 ;  /* 0x0000001c07067825 */ /* 0x000fc400078e0008 */
[----:B------:R1:W-:Y:S01]  /*14ff0*/  @P5 STG.E desc[UR16][R12.64+0x20], R17 ;  /* 0x000020110c005986 */ /* 0x0003e2000c101910 */
[----:B------:R-:W-:-:S03]  /*15000*/  IADD3.X R11, R9, UR27, RZ, P4, !PT ;  /* 0x0000001b090b7c10 */ /* 0x000fc6000a7fe4ff */
[----:B------:R2:W-:Y:S01]  /*15010*/  @P2 STG.E desc[UR16][R8.64+0x20], R19 ;  /* 0x0000201308002986 */ /* 0x0005e2000c101910 */
[----:B------:R-:W-:Y:S01]  /*15020*/  ISETP.GT.AND P2, PT, R0, 0xd1, P1 ;  /* 0x000000d10000780c */ /* 0x000fe20000f44270 */
[----:B------:R-:W-:Y:S01]  /*15030*/  FMUL R21, R174, UR18 ;  /* 0x00000012ae157c20 */ /* 0x000fe20008400000 */
        /* <DEDUP_REMOVED lines=14> */
[----:B------:R1:W-:Y:S04]  /*15120*/  @P4 STG.E desc[UR16][R14.64+0x20], R17 ;  /* 0x000020110e004986 */ /* 0x0003e8000c101910 */
[----:B------:R2:W-:Y:S01]  /*15130*/  @P5 STG.E desc[UR16][R10.64+0x20], R19 ;  /* 0x000020130a005986 */ /* 0x0005e2000c101910 */
[----:B------:R-:W-:Y:S02]  /*15140*/  IADD3 R6, P5, R10, UR9, RZ ;  /* 0x000000090a067c10 */ /* 0x000fe4000ffbe0ff */
[----:B------:R-:W-:Y:S01]  /*15150*/  ISETP.GT.AND P2, PT, R0, 0xd9, P1 ;  /* 0x000000d90000780c */ /* 0x000fe20000f44270 */
[----:B------:R-:W-:Y:S01]  /*15160*/  @P6 STG.E desc[UR16][R12.64], R23 ;  /* 0x000000170c006986 */ /* 0x000fe2000c101910 */
[----:B------:R-:W-:-:S02]  /*15170*/  IADD3.X R7, R11, UR27, RZ, P5, !PT ;  /* 0x0000001b0b077c10 */ /* 0x000fc4000affe4ff */
[C---:B------:R-:W-:Y:S02]  /*15180*/  ISETP.GT.AND P4, PT, R0.reuse, 0xd8, P3 ;  /* 0x000000d80000780c */ /* 0x040fe40001f84270 */
        /* <DEDUP_REMOVED lines=8> */
[----:B------:R-:W-:Y:S01]  /*15210*/  FMUL R9, R166, UR18 ;  /* 0x00000012a6097c20 */ /* 0x000fe20008400000 */
[----:B------:R-:W-:Y:S01]  /*15220*/  @P2 STG.E desc[UR16][R6.64], R21 ;  /* 0x0000001506002986 */ /* 0x000fe2000c101910 */
[----:B------:R-:W-:-:S03]  /*15230*/  ISETP.GT.AND P2, PT, R0, 0xe1, P1 ;  /* 0x000000e10000780c */ /* 0x000fc60000f44270 */
[----:B------:R0:W-:Y:S01]  /*15240*/  @P4 STG.E desc[UR16][R12.64+0x20], R17 ;  /* 0x000020110c004986 */ /* 0x0001e2000c101910 */
[----:B------:R-:W-:-:S03]  /*15250*/  IADD3 R10, P4, R6, UR9, RZ ;  /* 0x00000009060a7c10 */ /* 0x000fc6000ff9e0ff */
[----:B------:R1:W-:Y:S01]  /*15260*/  @P6 STG.E desc[UR16][R6.64+0x20], R19 ;  /* 0x0000201306006986 */ /* 0x0003e2000c101910 */
[----:B------:R-:W-:-:S03]  /*15270*/  ISETP.GT.AND P6, PT, R0, 0xe0, P3 ;  /* 0x000000e00000780c */ /* 0x000fc60001fc4270 */
[----:B------:R-:W-:Y:S01]  /*15280*/  @P5 STG.E desc[UR16][R14.64], R9 ;  /* 0x000000090e005986 */ /* 0x000fe2000c101910 */
[C---:B------:R-:W-:Y:S02]  /*15290*/  ISETP.GT.AND P5, PT, R0.reuse, 0xe1, P3 ;  /* 0x000000e10000780c */ /* 0x040fe40001fa4270 */
[----:B------:R-:W-:Y:S01]  /*152a0*/  IADD3.X R11, R7, UR27, RZ, P4, !PT ;  /* 0x0000001b070b7c10 */ /* 0x000fe2000a7fe4ff */
[----:B0-----:R-:W-:Y:S01]  /*152b0*/  IMAD.U32 R13, RZ, RZ, UR26 ;  /* 0x0000001aff0d7e24 */ /* 0x001fe2000f8e00ff */
[----:B------:R-:W-:Y:S01]  /*152c0*/  ISETP.GT.AND P4, PT, R0, 0xe8, P1 ;  /* 0x000000e80000780c */ /* 0x000fe20000f84270 */
[----:B------:R-:W-:Y:S01]  /*152d0*/  FMUL R17, R165, UR18 ;  /* 0x00000012a5117c20 */ /* 0x000fe20008400000 */
[----:B------:R-:W-:Y:S01]  /*152e0*/  FMUL R21, R163, UR18 ;  /* 0x00000012a3157c20 */ /* 0x000fe20008400000 */
[----:B-1----:R-:W-:Y:S01]  /*152f0*/  FMUL R19, R164, UR18 ;  /* 0x00000012a4137c20 */ /* 0x002fe20008400000 */
[----:B------:R-:W-:-:S04]  /*15300*/  IMAD.WIDE.U32 R6, R13, 0x1c, R10 ;  /* 0x0000001c0d067825 */ /* 0x000fc800078e000a */
[----:B------:R-:W-:Y:S01]  /*15310*/  FMUL R23, R162, UR18 ;  /* 0x00000012a2177c20 */ /* 0x000fe20008400000 */
[----:B------:R0:W-:Y:S01]  /*15320*/  @P2 STG.E desc[UR16][R10.64], R17 ;  /* 0x000000110a002986 */ /* 0x0001e2000c101910 */
[C---:B------:R-:W-:Y:S01]  /*15330*/  ISETP.GT.AND P2, PT, R0.reuse, 0xe9, P1 ;  /* 0x000000e90000780c */ /* 0x040fe20000f44270 */
[----:B------:R-:W-:Y:S01]  /*15340*/  VIADD R13, R7, UR8 ;  /* 0x00000008070d7c36 */ /* 0x000fe20008000000 */
[----:B------:R-:W-:Y:S01]  /*15350*/  MOV R12, R6 ;  /* 0x00000006000c7202 */ /* 0x000fe20000000f00 */
[----:B------:R1:W-:Y:S04]  /*15360*/  @P6 STG.E desc[UR16][R14.64+0x20], R19 ;  /* 0x000020130e006986 */ /* 0x0003e8000c101910 */
[----:B------:R2:W-:Y:S01]  /*15370*/  @P5 STG.E desc[UR16][R10.64+0x20], R21 ;  /* 0x000020150a005986 */ /* 0x0005e2000c101910 */
[----:B------:R-:W-:-:S02]  /*15380*/  ISETP.GT.AND P5, PT, R0, 0xe8, P3 ;  /* 0x000000e80000780c */ /* 0x000fc40001fa4270 */
[----:B------:R-:W-:Y:S01]  /*15390*/  IADD3 R8, P6, R10, UR9, RZ ;  /* 0x000000090a087c10 */ /* 0x000fe2000ffde0ff */
[----:B------:R-:W-:Y:S01]  /*153a0*/  @P4 STG.E desc[UR16][R12.64], R23 ;  /* 0x000000170c004986 */ /* 0x000fe2000c101910 */
[----:B------:R-:W-:Y:S01]  /*153b0*/  ISETP.GT.AND P4, PT, R0, 0xe9, P3 ;  /* 0x000000e90000780c */ /* 0x000fe20001f84270 */
[----:B0-----:R-:W-:Y:S01]  /*153c0*/  FMUL R17, R160, UR18 ;  /* 0x00000012a0117c20 */ /* 0x001fe20008400000 */
[----:B------:R-:W-:Y:S01]  /*153d0*/  IADD3.X R9, R11, UR27, RZ, P6, !PT ;  /* 0x0000001b0b097c10 */ /* 0x000fe2000b7fe4ff */
[----:B-1----:R-:W-:Y:S01]  /*153e0*/  FMUL R15, R161, UR18 ;  /* 0x00000012a10f7c20 */ /* 0x002fe20008400000 */
[----:B------:R-:W-:-:S04]  /*153f0*/  FMUL R19, R159, UR18 ;  /* 0x000000129f137c20 */ /* 0x000fc80008400000 */
[----:B------:R0:W-:Y:S04]  /*15400*/  @P2 STG.E desc[UR16][R8.64], R15 ;  /* 0x0000000f08002986 */ /* 0x0001e8000c101910 */
[----:B------:R1:W-:Y:S01]  /*15410*/  @P5 STG.E desc[UR16][R12.64+0x20], R17 ;  /* 0x000020110c005986 */ /* 0x0003e2000c101910 */
[----:B--2---:R-:W-:Y:S01]  /*15420*/  IADD3 R10, P5, R8, UR9, RZ ;  /* 0x00000009080a7c10 */ /* 0x004fe2000ffbe0ff */
[----:B------:R-:W-:Y:S01]  /*15430*/  IMAD.U32 R7, RZ, RZ, UR26 ;  /* 0x0000001aff077e24 */ /* 0x000fe2000f8e00ff */
[C---:B------:R-:W-:Y:S01]  /*15440*/  ISETP.GT.AND P2, PT, R0.reuse, 0xf0, P1 ;  /* 0x000000f00000780c */ /* 0x040fe20000f44270 */
[----:B------:R2:W-:Y:S01]  /*15450*/  @P4 STG.E desc[UR16][R8.64+0x20], R19 ;  /* 0x0000201308004986 */ /* 0x0005e2000c101910 */
[----:B------:R-:W-:Y:S02]  /*15460*/  ISETP.GT.AND P4, PT, R0, 0xf1, P1 ;  /* 0x000000f10000780c */ /* 0x000fe40000f84270 */
[----:B------:R-:W-:-:S02]  /*15470*/  IADD3.X R11, R9, UR27, RZ, P5, !PT ;  /* 0x0000001b090b7c10 */ /* 0x000fc4000affe4ff */
[C---:B------:R-:W-:Y:S01]  /*15480*/  ISETP.GT.AND P5, PT, R0.reuse, 0xf0, P3 ;  /* 0x000000f00000780c */ /* 0x040fe20001fa4270 */
[----:B------:R-:W-:Y:S01]  /*15490*/  IMAD.WIDE.U32 R6, R7, 0x1c, R8 ;  /* 0x0000001c07067825 */ /* 0x000fe200078e0008 */
[----:B------:R-:W-:-:S03]  /*154a0*/  ISETP.GT.AND P6, PT, R0, 0xf1, P3 ;  /* 0x000000f10000780c */ /* 0x000fc60001fc4270 */
[----:B0-----:R-:W-:Y:S02]  /*154b0*/  IMAD.U32 R15, RZ, RZ, UR26 ;  /* 0x0000001aff0f7e24 */ /* 0x001fe4000f8e00ff */
[----:B------:R-:W-:Y:S01]  /*154c0*/  FMUL R21, R158, UR18 ;  /* 0x000000129e157c20 */ /* 0x000fe20008400000 */
[----:B------:R-:W-:Y:S02]  /*154d0*/  VIADD R7, R7, UR8 ;  /* 0x0000000807077c36 */ /* 0x000fe40008000000 */
[----:B-1----:R-:W-:-:S04]  /*154e0*/  IMAD.WIDE.U32 R12, R15, 0x1c, R10 ;  /* 0x0000001c0f0c7825 */ /* 0x002fc800078e000a */
[----:B------:R-:W-:Y:S01]  /*154f0*/  FMUL R15, R157, UR18 ;  /* 0x000000129d0f7c20 */ /* 0x000fe20008400000 */
[----:B------:R-:W-:Y:S01]  /*15500*/  FMUL R17, R156, UR18 ;  /* 0x000000129c117c20 */ /* 0x000fe20008400000 */
[----:B--2---:R-:W-:Y:S01]  /*15510*/  FMUL R19, R155, UR18 ;  /* 0x000000129b137c20 */ /* 0x004fe20008400000 */
[----:B------:R-:W-:Y:S01]  /*15520*/  @P2 STG.E desc[UR16][R6.64], R21 ;  /* 0x0000001506002986 */ /* 0x000fe2000c101910 */
[----:B------:R-:W-:-:S03]  /*15530*/  ISETP.GT.AND P2, PT, R0, 0xf8, P1 ;  /* 0x000000f80000780c */ /* 0x000fc60000f44270 */
[----:B------:R0:W-:Y:S01]  /*15540*/  @P4 STG.E desc[UR16][R10.64], R15 ;  /* 0x0000000f0a004986 */ /* 0x0001e2000c101910 */
[----:B------:R-:W-:-:S03]  /*15550*/  ISETP.GT.AND P1, PT, R0, 0xf9, P1 ;  /* 0x000000f90000780c */ /* 0x000fc60000f24270 */
[----:B------:R-:W-:Y:S01]  /*15560*/  @P5 STG.E desc[UR16][R6.64+0x20], R17 ;  /* 0x0000201106005986 */ /* 0x000fe2000c101910 */
[----:B------:R-:W-:-:S03]  /*15570*/  ISETP.GT.AND P5, PT, R0, 0xf8, P3 ;  /* 0x000000f80000780c */ /* 0x000fc60001fa4270 */
[----:B------:R1:W-:Y:S01]  /*15580*/  @P6 STG.E desc[UR16][R10.64+0x20], R19 ;  /* 0x000020130a006986 */ /* 0x0003e2000c101910 */
[----:B------:R-:W-:Y:S02]  /*15590*/  IADD3 R8, P6, R10, UR9, RZ ;  /* 0x000000090a087c10 */ /* 0x000fe4000ffde0ff */
[----:B------:R-:W-:Y:S02]  /*155a0*/  ISETP.GT.AND P3, PT, R0, 0xf9, P3 ;  /* 0x000000f90000780c */ /* 0x000fe40001f64270 */
[----:B------:R-:W-:Y:S01]  /*155b0*/  ISETP.GT.AND P4, PT, R231, 0x80, PT ;  /* 0x00000080e700780c */ /* 0x000fe20003f84270 */
[----:B------:R-:W-:Y:S01]  /*155c0*/  FMUL R23, R154, UR18 ;  /* 0x000000129a177c20 */ /* 0x000fe20008400000 */
[----:B------:R-:W-:Y:S02]  /*155d0*/  IADD3.X R9, R11, UR27, RZ, P6, !PT ;  /* 0x0000001b0b097c10 */ /* 0x000fe4000b7fe4ff */
[----:B------:R-:W-:Y:S02]  /*155e0*/  IADD3 R13, R13, UR8, RZ ;  /* 0x000000080d0d7c10 */ /* 0x000fe4000fffe0ff */
[----:B------:R-:W-:Y:S01]  /*155f0*/  ISETP.GT.AND P6, PT, R0, RZ, P4 ;  /* 0x000000ff0000720c */ /* 0x000fe200027c4270 */
[----:B0-----:R-:W-:Y:S01]  /*15600*/  FMUL R15, R152, UR18 ;  /* 0x00000012980f7c20 */ /* 0x001fe20008400000 */
[----:B-1----:R-:W-:Y:S01]  /*15610*/  FMUL R11, R22, UR18 ;  /* 0x00000012160b7c20 */ /* 0x002fe20008400000 */
[----:B------:R-:W-:Y:S01]  /*15620*/  FMUL R17, R20, UR18 ;  /* 0x0000001214117c20 */ /* 0x000fe20008400000 */
[----:B------:R-:W-:Y:S01]  /*15630*/  @P2 STG.E desc[UR16][R12.64], R23 ;  /* 0x000000170c002986 */ /* 0x000fe2000c101910 */
[----:B------:R-:W-:Y:S01]  /*15640*/  ISETP.GT.AND P2, PT, R231, 0x88, PT ;  /* 0x00000088e700780c */ /* 0x000fe20003f44270 */
[----:B------:R-:W-:-:S02]  /*15650*/  FMUL R19, R24, UR18 ;  /* 0x0000001218137c20 */ /* 0x000fc40008400000 */
[----:B------:R-:W-:Y:S01]  /*15660*/  @P1 STG.E desc[UR16][R8.64], R15 ;  /* 0x0000000f08001986 */ /* 0x000fe2000c101910 */
[----:B------:R-:W-:-:S03]  /*15670*/  ISETP.GT.AND P1, PT, R0, 0x1, P2 ;  /* 0x000000010000780c */ /* 0x000fc60001724270 */
[----:B------:R-:W-:Y:S01]  /*15680*/  @P5 STG.E desc[UR16][R12.64+0x20], R11 ;  /* 0x0000200b0c005986 */ /* 0x000fe2000c101910 */
[----:B------:R-:W-:-:S03]  /*15690*/  ISETP.GT.AND P5, PT, R0, 0x1, P4 ;  /* 0x000000010000780c */ /* 0x000fc600027a4270 */
[----:B------:R0:W-:Y:S01]  /*156a0*/  @P3 STG.E desc[UR16][R8.64+0x20], R17 ;  /* 0x0000201108003986 */ /* 0x0001e2000c101910 */
[C---:B------:R-:W-:Y:S01]  /*156b0*/  ISETP.GT.AND P3, PT, R0.reuse, RZ, P2 ;  /* 0x000000ff0000720c */ /* 0x040fe20001764270 */
[----:B------:R-:W-:Y:S02]  /*156c0*/  IMAD.U32 R7, RZ, RZ, UR26 ;  /* 0x0000001aff077e24 */ /* 0x000fe4000f8e00ff */
[----:B------:R-:W-:Y:S01]  /*156d0*/  @P6 STG.E desc[UR16][R4.64+0x200], R19 ;  /* 0x0002001304006986 */ /* 0x000fe2000c101910 */
[----:B------:R-:W-:Y:S01]  /*156e0*/  ISETP.GT.AND P6, PT, R0, 0x8, P4 ;  /* 0x000000080000780c */ /* 0x000fe200027c4270 */
[----:B------:R-:W-:Y:S01]  /*156f0*/  FMUL R25, R25, UR18 ;  /* 0x0000001219197c20 */ /* 0x000fe20008400000 */
[----:B------:R-:W-:-:S04]  /*15700*/  IMAD.WIDE.U32 R6, R7, 0x1c, R2 ;  /* 0x0000001c07067825 */ /* 0x000fc800078e0002 */
[----:B------:R-:W-:Y:S01]  /*15710*/  FMUL R27, R27, UR18 ;  /* 0x000000121b1b7c20 */ /* 0x000fe20008400000 */
[----:B0-----:R-:W-:Y:S01]  /*15720*/  FMUL R9, R26, UR18 ;  /* 0x000000121a097c20 */ /* 0x001fe20008400000 */
[----:B------:R-:W-:Y:S01]  /*15730*/  VIADD R11, R7, UR8 ;  /* 0x00000008070b7c36 */ /* 0x000fe20008000000 */
[----:B------:R-:W-:Y:S01]  /*15740*/  @P5 STG.E desc[UR16][R2.64+0x200], R25 ;  /* 0x0002001902005986 */ /* 0x000fe2000c101910 */
[----:B------:R-:W-:Y:S02]  /*15750*/  IMAD.MOV.U32 R10, RZ, RZ, R6 ;  /* 0x000000ffff0a7224 */ /* 0x000fe400078e0006 */
[----:B------:R-:W-:Y:S01]  /*15760*/  FMUL R13, R28, UR18 ;  /* 0x000000121c0d7c20 */ /* 0x000fe20008400000 */
[----:B------:R-:W-:Y:S01]  /*15770*/  IADD3 R6, P5, R2, UR9, RZ ;  /* 0x0000000902067c10 */ /* 0x000fe2000ffbe0ff */
[----:B------:R-:W-:Y:S01]  /*15780*/  @P3 STG.E desc[UR16][R4.64+0x220], R9 ;  /* 0x0002200904003986 */ /* 0x000fe2000c101910 */
[----:B------:R-:W-:-:S03]  /*15790*/  ISETP.GT.AND P3, PT, R0, 0x8, P2 ;  /* 0x000000080000780c */ /* 0x000fc60001764270 */
[----:B------:R0:W-:Y:S01]  /*157a0*/  @P1 STG.E desc[UR16][R2.64+0x220], R27 ;  /* 0x0002201b02001986 */ /* 0x0001e2000c101910 */
[C---:B------:R-:W-:Y:S02]  /*157b0*/  ISETP.GT.AND P1, PT, R0.reuse, 0x9, P4 ;  /* 0x000000090000780c */ /* 0x040fe40002724270 */
[----:B------:R-:W-:Y:S01]  /*157c0*/  IADD3.X R7, R3, UR27, RZ, P5, !PT ;  /* 0x0000001b03077c10 */ /* 0x000fe2000affe4ff */
[----:B------:R1:W-:Y:S01]  /*157d0*/  @P6 STG.E desc[UR16][R10.64+0x200], R13 ;  /* 0x0002000d0a006986 */ /* 0x0003e2000c101910 */
[C---:B------:R-:W-:Y:S02]  /*157e0*/  ISETP.GT.AND P6, PT, R0.reuse, 0x9, P2 ;  /* 0x000000090000780c */ /* 0x040fe400017c4270 */
[----:B------:R-:W-:Y:S02]  /*157f0*/  MOV R17, UR26 ;  /* 0x0000001a00117c02 */ /* 0x000fe40008000f00 */
[----:B------:R-:W-:Y:S01]  /*15800*/  ISETP.GT.AND P5, PT, R0, 0x10, P4 ;  /* 0x000000100000780c */ /* 0x000fe200027a4270 */
[----:B------:R-:W-:-:S02]  /*15810*/  FMUL R29, R29, UR18 ;  /* 0x000000121d1d7c20 */ /* 0x000fc40008400000 */
[----:B0-----:R-:W-:-:S04]  /*15820*/  IMAD.WIDE.U32 R2, R17, 0x1c, R6 ;  /* 0x0000001c11027825 */ /* 0x001fc800078e0006 */
[----:B------:R-:W-:Y:S01]  /*15830*/  FMUL R15, R30, UR18 ;  /* 0x000000121e0f7c20 */ /* 0x000fe20008400000 */
[----:B------:R-:W-:Y:S01]  /*15840*/  FMUL R31, R31, UR18 ;  /* 0x000000121f1f7c20 */ /* 0x000fe20008400000 */
[----:B------:R-:W-:Y:S01]  /*15850*/  @P1 STG.E desc[UR16][R6.64+0x200], R29 ;  /* 0x0002001d06001986 */ /* 0x000fe2000c101910 */
[----:B------:R-:W-:Y:S02]  /*15860*/  VIADD R9, R3, UR8 ;  /* 0x0000000803097c36 */ /* 0x000fe40008000000 */
[----:B-1----:R-:W-:Y:S01]  /*15870*/  FMUL R13, R32, UR18 ;  /* 0x00000012200d7c20 */ /* 0x002fe20008400000 */
[----:B------:R-:W-:Y:S01]  /*15880*/  IMAD.MOV.U32 R8, RZ, RZ, R2 ;  /* 0x000000ffff087224 */ /* 0x000fe200078e0002 */
[C---:B------:R-:W-:Y:S01]  /*15890*/  ISETP.GT.AND P1, PT, R0.reuse, 0x11, P4 ;  /* 0x000000110000780c */ /* 0x040fe20002724270 */
[----:B------:R0:W-:Y:S01]  /*158a0*/  @P3 STG.E desc[UR16][R10.64+0x220], R15 ;  /* 0x0002200f0a003986 */ /* 0x0001e2000c101910 */
[----:B------:R-:W-:-:S03]  /*158b0*/  ISETP.GT.AND P3, PT, R0, 0x10, P2 ;  /* 0x000000100000780c */ /* 0x000fc60001764270 */
[----:B------:R-:W-:Y:S01]  /*158c0*/  @P6 STG.E desc[UR16][R6.64+0x220], R31 ;  /* 0x0002201f06006986 */ /* 0x000fe2000c101910 */
[----:B------:R-:W-:-:S03]  /*158d0*/  IADD3 R4, P6, R6, UR9, RZ ;  /* 0x0000000906047c10 */ /* 0x000fc6000ffde0ff */
[----:B------:R1:W-:Y:S01]  /*158e0*/  @P5 STG.E desc[UR16][R8.64+0x200], R13 ;  /* 0x0002000d08005986 */ /* 0x0003e2000c101910 */
[C---:B------:R-:W-:Y:S01]  /*158f0*/  ISETP.GT.AND P5, PT, R0.reuse, 0x11, P2 ;  /* 0x000000110000780c */ /* 0x040fe200017a4270 */
[----:B------:R-:W-:Y:S01]  /*15900*/  FMUL R33, R33, UR18 ;  /* 0x0000001221217c20 */ /* 0x000fe20008400000 */
[----:B------:R-:W-:Y:S01]  /*15910*/  IADD3.X R5, R7, UR27, RZ, P6, !PT ;  /* 0x0000001b07057c10 */ /* 0x000fe2000b7fe4ff */
[----:B------:R-:W-:Y:S01]  /*15920*/  IMAD.U32 R3, RZ, RZ, UR26 ;  /* 0x0000001aff037e24 */ /* 0x000fe2000f8e00ff */
[----:B------:R-:W-:Y:S01]  /*15930*/  ISETP.GT.AND P6, PT, R0, 0x18, P4 ;  /* 0x000000180000780c */ /* 0x000fe200027c4270 */
[----:B0-----:R-:W-:Y:S01]  /*15940*/  FMUL R15, R34, UR18 ;  /* 0x00000012220f7c20 */ /* 0x001fe20008400000 */
[----:B------:R-:W-:Y:S01]  /*15950*/  FMUL R35, R35, UR18 ;  /* 0x0000001223237c20 */ /* 0x000fe20008400000 */
[----:B------:R-:W-:Y:S01]  /*15960*/  IMAD.WIDE.U32 R2, R3, 0x1c, R4 ;  /* 0x0000001c03027825 */ /* 0x000fe200078e0004 */
[----:B------:R-:W-:Y:S01]  /*15970*/  @P1 STG.E desc[UR16][R4.64+0x200], R33 ;  /* 0x0002002104001986 */ /* 0x000fe2000c101910 */
[----:B------:R-:W-:-:S03]  /*15980*/  ISETP.GT.AND P1, PT, R0, 0x19, P4 ;  /* 0x000000190000780c */ /* 0x000fc60002724270 */
[----:B------:R0:W-:Y:S01]  /*15990*/  @P3 STG.E desc[UR16][R8.64+0x220], R15 ;  /* 0x0002200f08003986 */ /* 0x0001e2000c101910 */
[----:B-1----:R-:W-:Y:S01]  /*159a0*/  FMUL R13, R36, UR18 ;  /* 0x00000012240d7c20 */ /* 0x002fe20008400000 */
[----:B------:R-:W-:Y:S01]  /*159b0*/  IADD3 R11, R3, UR8, RZ ;  /* 0x00000008030b7c10 */ /* 0x000fe2000fffe0ff */
[----:B------:R-:W-:Y:S01]  /*159c0*/  IMAD.MOV.U32 R10, RZ, RZ, R2 ;  /* 0x000000ffff0a7224 */ /* 0x000fe200078e0002 */
[----:B------:R1:W-:Y:S01]  /*159d0*/  @P5 STG.E desc[UR16][R4.64+0x220], R35 ;  /* 0x0002202304005986 */ /* 0x0003e2000c101910 */
[----:B------:R-:W-:Y:S01]  /*159e0*/  IADD3 R6, P5, R4, UR9, RZ ;  /* 0x0000000904067c10 */ /* 0x000fe2000ffbe0ff */
[----:B------:R-:W-:Y:S01]  /*159f0*/  FMUL R37, R37, UR18 ;  /* 0x0000001225257c20 */ /* 0x000fe20008400000 */
[C---:B------:R-:W-:Y:S01]  /*15a00*/  ISETP.GT.AND P3, PT, R0.reuse, 0x18, P2 ;  /* 0x000000180000780c */ /* 0x040fe20001764270 */
[----:B------:R2:W-:Y:S01]  /*15a10*/  @P6 STG.E desc[UR16][R10.64+0x200], R13 ;  /* 0x0002000d0a006986 */ /* 0x0005e2000c101910 */
[----:B------:R-:W-:Y:S02]  /*15a20*/  IADD3.X R7, R5, UR27, RZ, P5, !PT ;  /* 0x0000001b05077c10 */ /* 0x000fe4000affe4ff */
[----:B------:R-:W-:Y:S01]  /*15a30*/  ISETP.GT.AND P6, PT, R0, 0x19, P2 ;  /* 0x000000190000780c */ /* 0x000fe200017c4270 */
[----:B------:R-:W-:-:S02]  /*15a40*/  IMAD.U32 R3, RZ, RZ, UR26 ;  /* 0x0000001aff037e24 */ /* 0x000fc4000f8e00ff */
[----:B------:R-:W-:Y:S01]  /*15a50*/  @P1 STG.E desc[UR16][R6.64+0x200], R37 ;  /* 0x0002002506001986 */ /* 0x000fe2000c101910 */
[----:B------:R-:W-:Y:S01]  /*15a60*/  ISETP.GT.AND P1, PT, R0, 0x20, P4 ;  /* 0x000000200000780c */ /* 0x000fe20002724270 */
[----:B0-----:R-:W-:Y:S01]  /*15a70*/  FMUL R9, R38, UR18 ;  /* 0x0000001226097c20 */ /* 0x001fe20008400000 */
[----:B------:R-:W-:-:S04]  /*15a80*/  IMAD.WIDE.U32 R2, R3, 0x1c, R6 ;  /* 0x0000001c03027825 */ /* 0x000fc800078e0006 */
[----:B------:R-:W-:Y:S01]  /*15a90*/  FMUL R39, R39, UR18 ;  /* 0x0000001227277c20 */ /* 0x000fe20008400000 */
[----:B------:R-:W-:Y:S01]  /*15aa0*/  FMUL R15, R40, UR18 ;  /* 0x00000012280f7c20 */ /* 0x000fe20008400000 */
[----:B------:R0:W-:Y:S01]  /*15ab0*/  @P3 STG.E desc[UR16][R10.64+0x220], R9 ;  /* 0x000220090a003986 */ /* 0x0001e2000c101910 */
[----:B-1----:R-:W-:Y:S01]  /*15ac0*/  IADD3 R4, P3, R6, UR9, RZ ;  /* 0x0000000906047c10 */ /* 0x002fe2000ff7e0ff */
[----:B--2---:R-:W-:Y:S01]  /*15ad0*/  VIADD R13, R3, UR8 ;  /* 0x00000008030d7c36 */ /* 0x004fe20008000000 */
[----:B------:R-:W-:Y:S01]  /*15ae0*/  MOV R12, R2 ;  /* 0x00000002000c7202 */ /* 0x000fe20000000f00 */
[----:B------:R1:W-:Y:S01]  /*15af0*/  @P6 STG.E desc[UR16][R6.64+0x220], R39 ;  /* 0x0002202706006986 */ /* 0x0003e2000c101910 */
[C---:B------:R-:W-:Y:S02]  /*15b00*/  ISETP.GT.AND P6, PT, R0.reuse, 0x21, P4 ;  /* 0x000000210000780c */ /* 0x040fe400027c4270 */
[----:B------:R-:W-:Y:S02]  /*15b10*/  IADD3.X R5, R7, UR27, RZ, P3, !PT ;  /* 0x0000001b07057c10 */ /* 0x000fe40009ffe4ff */
[C---:B------:R-:W-:Y:S01]  /*15b20*/  ISETP.GT.AND P5, PT, R0.reuse, 0x20, P2 ;  /* 0x000000200000780c */ /* 0x040fe200017a4270 */
[----:B------:R2:W-:Y:S01]  /*15b30*/  @P1 STG.E desc[UR16][R12.64+0x200], R15 ;  /* 0x0002000f0c001986 */ /* 0x0005e2000c101910 */
[----:B------:R-:W-:-:S02]  /*15b40*/  ISETP.GT.AND P3, PT, R0, 0x21, P2 ;  /* 0x000000210000780c */ /* 0x000fc40001764270 */
[----:B------:R-:W-:Y:S01]  /*15b50*/  ISETP.GT.AND P1, PT, R0, 0x28, P4 ;  /* 0x000000280000780c */ /* 0x000fe20002724270 */
[----:B0-----:R-:W-:-:S04]  /*15b60*/  IMAD.WIDE.U32 R8, R17, 0x1c, R4 ;  /* 0x0000001c11087825 */ /* 0x001fc800078e0004 */
[----:B------:R-:W-:Y:S01]  /*15b70*/  FMUL R41, R41, UR18 ;  /* 0x0000001229297c20 */ /* 0x000fe20008400000 */
[----:B-1----:R-:W-:Y:S01]  /*15b80*/  FMUL R7, R42, UR18 ;  /* 0x000000122a077c20 */ /* 0x002fe20008400000 */
[----:B------:R-:W-:Y:S01]  /*15b90*/  FMUL R43, R43, UR18 ;  /* 0x000000122b2b7c20 */ /* 0x000fe20008400000 */
[----:B------:R-:W-:Y:S02]  /*15ba0*/  VIADD R9, R9, UR8 ;  /* 0x0000000809097c36 */ /* 0x000fe40008000000 */
[----:B------:R-:W-:Y:S01]  /*15bb0*/  FMUL R11, R44, UR18 ;  /* 0x000000122c0b7c20 */ /* 0x000fe20008400000 */
[----:B------:R-:W-:Y:S01]  /*15bc0*/  @P6 STG.E desc[UR16][R4.64+0x200], R41 ;  /* 0x0002002904006986 */ /* 0x000fe2000c101910 */
[----:B------:R-:W-:-:S03]  /*15bd0*/  IADD3 R2, P6, R4, UR9, RZ ;  /* 0x0000000904027c10 */ /* 0x000fc6000ffde0ff */
[----:B------:R0:W-:Y:S01]  /*15be0*/  @P5 STG.E desc[UR16][R12.64+0x220], R7 ;  /* 0x000220070c005986 */ /* 0x0001e2000c101910 */
[----:B------:R-:W-:-:S03]  /*15bf0*/  ISETP.GT.AND P5, PT, R0, 0x28, P2 ;  /* 0x000000280000780c */ /* 0x000fc600017a4270 */
[----:B------:R1:W-:Y:S01]  /*15c00*/  @P3 STG.E desc[UR16][R4.64+0x220], R43 ;  /* 0x0002202b04003986 */ /* 0x0003e2000c101910 */
[----:B------:R-:W-:-:S03]  /*15c10*/  ISETP.GT.AND P3, PT, R0, 0x29, P4 ;  /* 0x000000290000780c */ /* 0x000fc60002764270 */
[----:B------:R3:W-:Y:S01]  /*15c20*/  @P1 STG.E desc[UR16][R8.64+0x200], R11 ;  /* 0x0002000b08001986 */ /* 0x0007e2000c101910 */
[C---:B------:R-:W-:Y:S01]  /*15c30*/  ISETP.GT.AND P1, PT, R0.reuse, 0x29, P2 ;  /* 0x000000290000780c */ /* 0x040fe20001724270 */
[----:B--2---:R-:W-:Y:S01]  /*15c40*/  IMAD.U32 R15, RZ, RZ, UR26 ;  /* 0x0000001aff0f7e24 */ /* 0x004fe2000f8e00ff */
[----:B------:R-:W-:Y:S02]  /*15c50*/  IADD3.X R3, R5, UR27, RZ, P6, !PT ;  /* 0x0000001b05037c10 */ /* 0x000fe4000b7fe4ff */
[----:B------:R-:W-:Y:S01]  /*15c60*/  ISETP.GT.AND P6, PT, R0, 0x30, P4 ;  /* 0x000000300000780c */ /* 0x000fe200027c4270 */
[----:B------:R-:W-:Y:S01]  /*15c70*/  FMUL R45, R45, UR18 ;  /* 0x000000122d2d7c20 */ /* 0x000fe20008400000 */
[----:B0-----:R-:W-:Y:S01]  /*15c80*/  FMUL R13, R46, UR18 ;  /* 0x000000122e0d7c20 */ /* 0x001fe20008400000 */
[----:B-1----:R-:W-:-:S04]  /*15c90*/  IMAD.WIDE.U32 R4, R15, 0x1c, R2 ;  /* 0x0000001c0f047825 */ /* 0x002fc800078e0002 */
[----:B------:R-:W-:Y:S01]  /*15ca0*/  FMUL R47, R47, UR18 ;  /* 0x000000122f2f7c20 */ /* 0x000fe20008400000 */
[----:B------:R-:W-:Y:S01]  /*15cb0*/  @P3 STG.E desc[UR16][R2.64+0x200], R45 ;  /* 0x0002002d02003986 */ /* 0x000fe2000c101910 */
[----:B---3--:R-:W-:Y:S02]  /*15cc0*/  VIADD R11, R5, UR8 ;  /* 0x00000008050b7c36 */ /* 0x008fe40008000000 */
[----:B------:R-:W-:Y:S01]  /*15cd0*/  FMUL R5, R48, UR18 ;  /* 0x0000001230057c20 */ /* 0x000fe20008400000 */
[----:B------:R-:W-:Y:S01]  /*15ce0*/  MOV R10, R4 ;  /* 0x00000004000a7202 */ /* 0x000fe20000000f00 */
[----:B------:R0:W-:Y:S04]  /*15cf0*/  @P5 STG.E desc[UR16][R8.64+0x220], R13 ;  /* 0x0002200d08005986 */ /* 0x0001e8000c101910 */
[----:B------:R1:W-:Y:S01]  /*15d00*/  @P1 STG.E desc[UR16][R2.64+0x220], R47 ;  /* 0x0002202f02001986 */ /* 0x0003e2000c101910 */
[----:B------:R-:W-:-:S02]  /*15d10*/  ISETP.GT.AND P1, PT, R0, 0x31, P4 ;  /* 0x000000310000780c */ /* 0x000fc40002724270 */
[----:B------:R-:W-:Y:S01]  /*15d20*/  ISETP.GT.AND P3, PT, R0, 0x30, P2 ;  /* 0x000000300000780c */ /* 0x000fe20001764270 */
[----:B------:R2:W-:Y:S01]  /*15d30*/  @P6 STG.E desc[UR16][R10.64+0x200], R5 ;  /* 0x000200050a006986 */ /* 0x0005e2000c101910 */
[----:B------:R-:W-:Y:S02]  /*15d40*/  IADD3 R6, P5, R2, UR9, RZ ;  /* 0x0000000902067c10 */ /* 0x000fe4000ffbe0ff */
[----:B------:R-:W-:Y:S01]  /*15d50*/  ISETP.GT.AND P6, PT, R0, 0x31, P2 ;  /* 0x000000310000780c */ /* 0x000fe200017c4270 */
[----:B------:R-:W-:Y:S01]  /*15d60*/  FMUL R49, R49, UR18 ;  /* 0x0000001231317c20 */ /* 0x000fe20008400000 */
[----:B------:R-:W-:Y:S01]  /*15d70*/  IADD3.X R7, R3, UR27, RZ, P5, !PT ;  /* 0x0000001b03077c10 */ /* 0x000fe2000affe4ff */
[----:B0-----:R-:W-:Y:S02]  /*15d80*/  IMAD.U32 R9, RZ, RZ, UR26 ;  /* 0x0000001aff097e24 */ /* 0x001fe4000f8e00ff */
[----:B------:R-:W-:Y:S01]  /*15d90*/  FMUL R13, R50, UR18 ;  /* 0x00000012320d7c20 */ /* 0x000fe20008400000 */
[C---:B------:R-:W-:Y:S01]  /*15da0*/  ISETP.GT.AND P5, PT, R0.reuse, 0x38, P4 ;  /* 0x000000380000780c */ /* 0x040fe200027a4270 */
[----:B------:R-:W-:Y:S01]  /*15db0*/  FMUL R51, R51, UR18 ;  /* 0x0000001233337c20 */ /* 0x000fe20008400000 */
[----:B------:R-:W-:Y:S01]  /*15dc0*/  @P1 STG.E desc[UR16][R6.64+0x200], R49 ;  /* 0x0002003106001986 */ /* 0x000fe2000c101910 */
[----:B------:R-:W-:Y:S01]  /*15dd0*/  ISETP.GT.AND P1, PT, R0, 0x39, P4 ;  /* 0x000000390000780c */ /* 0x000fe20002724270 */
[----:B-1----:R-:W-:-:S02]  /*15de0*/  IMAD.WIDE.U32 R2, R9, 0x1c, R6 ;  /* 0x0000001c09027825 */ /* 0x002fc400078e0006 */
[----:B------:R0:W-:Y:S02]  /*15df0*/  @P3 STG.E desc[UR16][R10.64+0x220], R13 ;  /* 0x0002200d0a003986 */ /* 0x0001e4000c101910 */
[----:B------:R-:W-:Y:S01]  /*15e00*/  FMUL R15, R52, UR18 ;  /* 0x00000012340f7c20 */ /* 0x000fe20008400000 */
[----:B------:R-:W-:Y:S01]  /*15e10*/  VIADD R9, R3, UR8 ;  /* 0x0000000803097c36 */ /* 0x000fe20008000000 */
[----:B------:R1:W-:Y:S01]  /*15e20*/  @P6 STG.E desc[UR16][R6.64+0x220], R51 ;  /* 0x0002203306006986 */ /* 0x0003e2000c101910 */
[----:B------:R-:W-:Y:S01]  /*15e30*/  IADD3 R4, P6, R6, UR9, RZ ;  /* 0x0000000906047c10 */ /* 0x000fe2000ffde0ff */
[----:B------:R-:W-:Y:S01]  /*15e40*/  IMAD.MOV.U32 R8, RZ, RZ, R2 ;  /* 0x000000ffff087224 */ /* 0x000fe200078e0002 */
[C---:B------:R-:W-:Y:S01]  /*15e50*/  ISETP.GT.AND P3, PT, R0.reuse, 0x38, P2 ;  /* 0x000000380000780c */ /* 0x040fe20001764270 */
[----:B------:R-:W-:Y:S01]  /*15e60*/  FMUL R53, R53, UR18 ;  /* 0x0000001235357c20 */ /* 0x000fe20008400000 */
[----:B--2---:R-:W-:Y:S02]  /*15e70*/  IADD3.X R5, R7, UR27, RZ, P6, !PT ;  /* 0x0000001b07057c10 */ /* 0x004fe4000b7fe4ff */
[----:B------:R2:W-:Y:S01]  /*15e80*/  @P5 STG.E desc[UR16][R8.64+0x200], R15 ;  /* 0x0002000f08005986 */ /* 0x0005e2000c101910 */
[----:B------:R-:W-:-:S02]  /*15e90*/  ISETP.GT.AND P5, PT, R0, 0x39, P2 ;  /* 0x000000390000780c */ /* 0x000fc400017a4270 */
[----:B------:R-:W-:Y:S01]  /*15ea0*/  MOV R3, UR26 ;  /* 0x0000001a00037c02 */ /* 0x000fe20008000f00 */
[----:B------:R-:W-:Y:S01]  /*15eb0*/  @P1 STG.E desc[UR16][R4.64+0x200], R53 ;  /* 0x0002003504001986 */ /* 0x000fe2000c101910 */
[----:B------:R-:W-:Y:S01]  /*15ec0*/  ISETP.GT.AND P1, PT, R0, 0x40, P4 ;  /* 0x000000400000780c */ /* 0x000fe20002724270 */
[----:B0-----:R-:W-:Y:S01]  /*15ed0*/  FMUL R13, R54, UR18 ;  /* 0x00000012360d7c20 */ /* 0x001fe20008400000 */
[----:B------:R-:W-:Y:S01]  /*15ee0*/  FMUL R55, R55, UR18 ;  /* 0x0000001237377c20 */ /* 0x000fe20008400000 */
[----:B------:R-:W-:-:S03]  /*15ef0*/  IMAD.WIDE.U32 R2, R3, 0x1c, R4 ;  /* 0x0000001c03027825 */ /* 0x000fc600078e0004 */
[----:B------:R0:W-:Y:S01]  /*15f00*/  @P3 STG.E desc[UR16][R8.64+0x220], R13 ;  /* 0x0002200d08003986 */ /* 0x0001e2000c101910 */
[----:B-1----:R-:W-:Y:S01]  /*15f10*/  IADD3 R6, P3, R4, UR9, RZ ;  /* 0x0000000904067c10 */ /* 0x002fe2000ff7e0ff */
[----:B--2---:R-:W-:Y:S01]  /*15f20*/  FMUL R15, R56, UR18 ;  /* 0x00000012380f7c20 */ /* 0x004fe20008400000 */
[----:B------:R-:W-:Y:S02]  /*15f30*/  VIADD R11, R3, UR8 ;  /* 0x00000008030b7c36 */ /* 0x000fe40008000000 */
[----:B------:R-:W-:Y:S01]  /*15f40*/  IMAD.MOV.U32 R10, RZ, RZ, R2 ;  /* 0x000000ffff0a7224 */ /* 0x000fe200078e0002 */
        /* <DEDUP_REMOVED lines=19> */
[----:B------:R-:W-:Y:S01]  /*16080*/  @P1 STG.E desc[UR16][R8.64+0x200], R13 ;  /* 0x0002000d08001986 */ /* 0x000fe2000c101910 */
[C---:B------:R-:W-:Y:S02]  /*16090*/  ISETP.GT.AND P1, PT, R0.reuse, 0x49, P2 ;  /* 0x000000490000780c */ /* 0x040fe40001724270 */
[----:B------:R-:W-:Y:S02]  /*160a0*/  IADD3.X R3, R7, UR27, RZ, P6, !PT ;  /* 0x0000001b07037c10 */ /* 0x000fe4000b7fe4ff */
[----:B------:R-:W-:Y:S01]  /*160b0*/  ISETP.GT.AND P6, PT, R0, 0x50, P4 ;  /* 0x000000500000780c */ /* 0x000fe200027c4270 */
[----:B------:R-:W-:Y:S01]  /*160c0*/  FMUL R61, R61, UR18 ;  /* 0x000000123d3d7c20 */ /* 0x000fe20008400000 */
[----:B--2---:R-:W-:Y:S01]  /*160d0*/  FMUL R15, R62, UR18 ;  /* 0x000000123e0f7c20 */ /* 0x004fe20008400000 */
[----:B0-----:R-:W-:-:S04]  /*160e0*/  IMAD.WIDE.U32 R4, R17, 0x1c, R2 ;  /* 0x0000001c11047825 */ /* 0x001fc800078e0002 */
[----:B------:R-:W-:Y:S01]  /*160f0*/  FMUL R63, R63, UR18 ;  /* 0x000000123f3f7c20 */ /* 0x000fe20008400000 */
[----:B------:R-:W-:Y:S01]  /*16100*/  @P3 STG.E desc[UR16][R2.64+0x200], R61 ;  /* 0x0002003d02003986 */ /* 0x000fe2000c101910 */
[----:B------:R-:W-:Y:S01]  /*16110*/  IMAD.MOV.U32 R10, RZ, RZ, R4 ;  /* 0x000000ffff0a7224 */ /* 0x000fe200078e0004 */
[----:B------:R-:W-:Y:S01]  /*16120*/  IADD3 R11, R5, UR8, RZ ;  /* 0x00000008050b7c10 */ /* 0x000fe2000fffe0ff */
[----:B------:R-:W-:Y:S01]  /*16130*/  FMUL R5, R64, UR18 ;  /* 0x0000001240057c20 */ /* 0x000fe20008400000 */
[----:B------:R0:W-:Y:S04]  /*16140*/  @P5 STG.E desc[UR16][R8.64+0x220], R15 ;  /* 0x0002200f08005986 */ /* 0x0001e8000c101910 */
[----:B------:R2:W-:Y:S01]  /*16150*/  @P1 STG.E desc[UR16][R2.64+0x220], R63 ;  /* 0x0002203f02001986 */ /* 0x0005e2000c101910 */
[----:B------:R-:W-:-:S02]  /*16160*/  ISETP.GT.AND P1, PT, R0, 0x51, P4 ;  /* 0x000000510000780c */ /* 0x000fc40002724270 */
[----:B------:R-:W-:Y:S01]  /*16170*/  ISETP.GT.AND P3, PT, R0, 0x50, P2 ;  /* 0x000000500000780c */ /* 0x000fe20001764270 */
[----:B------:R3:W-:Y:S01]  /*16180*/  @P6 STG.E desc[UR16][R10.64+0x200], R5 ;  /* 0x000200050a006986 */ /* 0x0007e2000c101910 */
[----:B-1----:R-:W-:Y:S02]  /*16190*/  IADD3 R6, P5, R2, UR9, RZ ;  /* 0x0000000902067c10 */ /* 0x002fe4000ffbe0ff */
        /* <DEDUP_REMOVED lines=8> */
[----:B--2---:R-:W-:Y:S01]  /*16220*/  IMAD.WIDE.U32 R2, R9, 0x1c, R6 ;  /* 0x0000001c09027825 */ /* 0x004fe200078e0006 */
[----:B------:R-:W-:-:S02]  /*16230*/  ISETP.GT.AND P1, PT, R0, 0x59, P4 ;  /* 0x000000590000780c */ /* 0x000fc40002724270 */
[----:B------:R0:W-:Y:S01]  /*16240*/  @P3 STG.E desc[UR16][R10.64+0x220], R13 ;  /* 0x0002200d0a003986 */ /* 0x0001e2000c101910 */
[----:B------:R-:W-:Y:S01]  /*16250*/  FMUL R15, R68, UR18 ;  /* 0x00000012440f7c20 */ /* 0x000fe20008400000 */
[----:B------:R-:W-:Y:S02]  /*16260*/  VIADD R9, R3, UR8 ;  /* 0x0000000803097c36 */ /* 0x000fe40008000000 */
[----:B------:R1:W-:Y:S01]  /*16270*/  @P6 STG.E desc[UR16][R6.64+0x220], R67 ;  /* 0x0002204306006986 */ /* 0x0003e2000c101910 */
[----:B------:R-:W-:Y:S02]  /*16280*/  IADD3 R4, P6, R6, UR9, RZ ;  /* 0x0000000906047c10 */ /* 0x000fe4000ffde0ff */
[----:B------:R-:W-:Y:S01]  /*16290*/  MOV R8, R2 ;  /* 0x0000000200087202 */ /* 0x000fe20000000f00 */
[----:B------:R-:W-:Y:S01]  /*162a0*/  FMUL R69, R69, UR18 ;  /* 0x0000001245457c20 */ /* 0x000fe20008400000 */
[C---:B------:R-:W-:Y:S02]  /*162b0*/  ISETP.GT.AND P3, PT, R0.reuse, 0x58, P2 ;  /* 0x000000580000780c */ /* 0x040fe40001764270 */
[----:B---3--:R-:W-:Y:S01]  /*162c0*/  IADD3.X R5, R7, UR27, RZ, P6, !PT ;  /* 0x0000001b07057c10 */ /* 0x008fe2000b7fe4ff */
[----:B------:R2:W-:Y:S01]  /*162d0*/  @P5 STG.E desc[UR16][R8.64+0x200], R15 ;  /* 0x0002000f08005986 */ /* 0x0005e2000c101910 */
[----:B------:R-:W-:Y:S01]  /*162e0*/  ISETP.GT.AND P5, PT, R0, 0x59, P2 ;  /* 0x000000590000780c */ /* 0x000fe200017a4270 */
[----:B------:R-:W-:-:S02]  /*162f0*/  IMAD.U32 R3, RZ, RZ, UR26 ;  /* 0x0000001aff037e24 */ /* 0x000fc4000f8e00ff */
[----:B------:R-:W-:Y:S01]  /*16300*/  @P1 STG.E desc[UR16][R4.64+0x200], R69 ;  /* 0x0002004504001986 */ /* 0x000fe2000c101910 */
[----:B------:R-:W-:Y:S01]  /*16310*/  ISETP.GT.AND P1, PT, R0, 0x60, P4 ;  /* 0x000000600000780c */ /* 0x000fe20002724270 */
[----:B0-----:R-:W-:Y:S01]  /*16320*/  FMUL R13, R70, UR18 ;  /* 0x00000012460d7c20 */ /* 0x001fe20008400000 */
[----:B------:R-:W-:-:S04]  /*16330*/  IMAD.WIDE.U32 R2, R3, 0x1c, R4 ;  /* 0x0000001c03027825 */ /* 0x000fc800078e0004 */
[----:B------:R-:W-:Y:S01]  /*16340*/  FMUL R71, R71, UR18 ;  /* 0x0000001247477c20 */ /* 0x000fe20008400000 */
[----:B------:R0:W-:Y:S01]  /*16350*/  @P3 STG.E desc[UR16][R8.64+0x220], R13 ;  /* 0x0002200d08003986 */ /* 0x0001e2000c101910 */
[----:B-1----:R-:W-:Y:S01]  /*16360*/  IADD3 R6, P3, R4, UR9, RZ ;  /* 0x0000000904067c10 */ /* 0x002fe2000ff7e0ff */
[----:B--2---:R-:W-:Y:S01]  /*16370*/  FMUL R15, R72, UR18 ;  /* 0x00000012480f7c20 */ /* 0x004fe20008400000 */
[----:B------:R-:W-:Y:S02]  /*16380*/  VIADD R11, R3, UR8 ;  /* 0x00000008030b7c36 */ /* 0x000fe40008000000 */
[----:B------:R-:W-:Y:S01]  /*16390*/  IMAD.MOV.U32 R10, RZ, RZ, R2 ;  /* 0x000000ffff0a7224 */ /* 0x000fe200078e0002 */
[----:B------:R1:W-:Y:S01]  /*163a0*/  @P5 STG.E desc[UR16][R4.64+0x220], R71 ;  /* 0x0002204704005986 */ /* 0x0003e2000c101910 */
[----:B------:R-:W-:Y:S02]  /*163b0*/  ISETP.GT.AND P6, PT, R0, 0x61, P4 ;  /* 0x000000610000780c */ /* 0x000fe400027c4270 */
[----:B------:R-:W-:-:S02]  /*163c0*/  IADD3.X R7, R5, UR27, RZ, P3, !PT ;  /* 0x0000001b05077c10 */ /* 0x000fc40009ffe4ff */
[C---:B------:R-:W-:Y:S01]  /*163d0*/  ISETP.GT.AND P5, PT, R0.reuse, 0x60, P2 ;  /* 0x000000600000780c */ /* 0x040fe200017a4270 */
[----:B------:R2:W-:Y:S01]  /*163e0*/  @P1 STG.E desc[UR16][R10.64+0x200], R15 ;  /* 0x0002000f0a001986 */ /* 0x0005e2000c101910 */
[C---:B------:R-:W-:Y:S02]  /*163f0*/  ISETP.GT.AND P3, PT, R0.reuse, 0x61, P2 ;  /* 0x000000610000780c */ /* 0x040fe40001764270 */
[----:B------:R-:W-:Y:S01]  /*16400*/  ISETP.GT.AND P1, PT, R0, 0x68, P4 ;  /* 0x000000680000780c */ /* 0x000fe20002724270 */
[----:B0-----:R-:W-:-:S04]  /*16410*/  IMAD.WIDE.U32 R8, R17, 0x1c, R6 ;  /* 0x0000001c11087825 */ /* 0x001fc800078e0006 */
[----:B------:R-:W-:Y:S01]  /*16420*/  FMUL R73, R73, UR18 ;  /* 0x0000001249497c20 */ /* 0x000fe20008400000 */
[----:B-1----:R-:W-:Y:S01]  /*16430*/  FMUL R5, R74, UR18 ;  /* 0x000000124a057c20 */ /* 0x002fe20008400000 */
[----:B------:R-:W-:Y:S01]  /*16440*/  FMUL R75, R75, UR18 ;  /* 0x000000124b4b7c20 */ /* 0x000fe20008400000 */
[----:B------:R-:W-:Y:S01]  /*16450*/  FMUL R13, R76, UR18 ;  /* 0x000000124c0d7c20 */ /* 0x000fe20008400000 */
[----:B------:R-:W-:Y:S01]  /*16460*/  IADD3 R9, R9, UR8, RZ ;  /* 0x0000000809097c10 */ /* 0x000fe2000fffe0ff */
        /* <DEDUP_REMOVED lines=15> */
[----:B------:R-:W-:Y:S02]  /*16560*/  VIADD R11, R5, UR8 ;  /* 0x00000008050b7c36 */ /* 0x000fe40008000000 */
[----:B------:R-:W-:Y:S01]  /*16570*/  FMUL R5, R80, UR18 ;  /* 0x0000001250057c20 */ /* 0x000fe20008400000 */
[----:B------:R-:W-:Y:S01]  /*16580*/  IMAD.MOV.U32 R10, RZ, RZ, R4 ;  /* 0x000000ffff0a7224 */ /* 0x000fe200078e0004 */
        /* <DEDUP_REMOVED lines=18> */
[----:B------:R-:W-:Y:S02]  /*166b0*/  IADD3 R9, R3, UR8, RZ ;  /* 0x0000000803097c10 */ /* 0x000fe4000fffe0ff */
[----:B------:R1:W-:Y:S01]  /*166c0*/  @P6 STG.E desc[UR16][R6.64+0x220], R83 ;  /* 0x0002205306006986 */ /* 0x0003e2000c101910 */
[----:B------:R-:W-:Y:S01]  /*166d0*/  IADD3 R4, P6, R6, UR9, RZ ;  /* 0x0000000906047c10 */ /* 0x000fe2000ffde0ff */
[----:B------:R-:W-:Y:S01]  /*166e0*/  IMAD.MOV.U32 R8, RZ, RZ, R2 ;  /* 0x000000ffff087224 */ /* 0x000fe200078e0002 */
[C---:B------:R-:W-:Y:S01]  /*166f0*/  ISETP.GT.AND P3, PT, R0.reuse, 0x78, P2 ;  /* 0x000000780000780c */ /* 0x040fe20001764270 */
[----:B------:R-:W-:Y:S01]  /*16700*/  FMUL R85, R85, UR18 ;  /* 0x0000001255557c20 */ /* 0x000fe20008400000 */
[----:B---3--:R-:W-:Y:S02]  /*16710*/  IADD3.X R5, R7, UR27, RZ, P6, !PT ;  /* 0x0000001b07057c10 */ /* 0x008fe4000b7fe4ff */
        /* <DEDUP_REMOVED lines=11> */
[----:B------:R-:W-:Y:S01]  /*167d0*/  VIADD R11, R3, UR8 ;  /* 0x00000008030b7c36 */ /* 0x000fe20008000000 */
        /* <DEDUP_REMOVED lines=41> */
[----:B---3--:R-:W-:Y:S01]  /*16a70*/  FMUL R13, R98, UR18 ;  /* 0x00000012620d7c20 */ /* 0x008fe20008400000 */
[----:B0-----:R-:W-:Y:S01]  /*16a80*/  MOV R9, UR26 ;  /* 0x0000001a00097c02 */ /* 0x001fe20008000f00 */
[----:B------:R-:W-:Y:S01]  /*16a90*/  FMUL R99, R99, UR18 ;  /* 0x0000001263637c20 */ /* 0x000fe20008400000 */
[C---:B------:R-:W-:Y:S01]  /*16aa0*/  ISETP.GT.AND P5, PT, R0.reuse, 0x98, P4 ;  /* 0x000000980000780c */ /* 0x040fe200027a4270 */
[----:B------:R-:W-:Y:S01]  /*16ab0*/  @P1 STG.E desc[UR16][R6.64+0x200], R97 ;  /* 0x0002006106001986 */ /* 0x000fe2000c101910 */
[----:B------:R-:W-:Y:S01]  /*16ac0*/  ISETP.GT.AND P1, PT, R0, 0x99, P4 ;  /* 0x000000990000780c */ /* 0x000fe20002724270 */
[----:B--2---:R-:W-:-:S02]  /*16ad0*/  IMAD.WIDE.U32 R2, R9, 0x1c, R6 ;  /* 0x0000001c09027825 */ /* 0x004fc400078e0006 */
        /* <DEDUP_REMOVED lines=8> */
[----:B----4-:R-:W-:Y:S02]  /*16b60*/  IADD3.X R5, R7, UR27, RZ, P6, !PT ;  /* 0x0000001b07057c10 */ /* 0x010fe4000b7fe4ff */
        /* <DEDUP_REMOVED lines=11> */
[----:B------:R-:W-:Y:S01]  /*16c20*/  IADD3 R11, R3, UR8, RZ ;  /* 0x00000008030b7c10 */ /* 0x000fe2000fffe0ff */
        /* <DEDUP_REMOVED lines=31> */
[----:B------:R-:W-:Y:S01]  /*16e20*/  MOV R10, R4 ;  /* 0x00000004000a7202 */ /* 0x000fe20000000f00 */
        /* <DEDUP_REMOVED lines=24> */
[----:B---3--:R-:W-:Y:S02]  /*16fb0*/  IADD3.X R5, R7, UR27, RZ, P6, !PT ;  /* 0x0000001b07057c10 */ /* 0x008fe4000b7fe4ff */
        /* <DEDUP_REMOVED lines=50> */
[C---:B------:R-:W-:Y:S01]  /*172e0*/  ISETP.GT.AND P6, PT, R0.reuse, 0xd1, P2 ;  /* 0x000000d10000780c */ /* 0x040fe200017c4270 */
[----:B0-----:R-:W-:Y:S01]  /*172f0*/  IMAD.U32 R9, RZ, RZ, UR26 ;  /* 0x0000001aff097e24 */ /* 0x001fe2000f8e00ff */
[----:B------:R-:W-:Y:S01]  /*17300*/  IADD3.X R7, R3, UR27, RZ, P5, !PT ;  /* 0x0000001b03077c10 */ /* 0x000fe2000affe4ff */
[----:B------:R-:W-:Y:S01]  /*17310*/  FMUL R129, R129, UR18 ;  /* 0x0000001281817c20 */ /* 0x000fe20008400000 */
[----:B------:R-:W-:Y:S01]  /*17320*/  ISETP.GT.AND P5, PT, R0, 0xd8, P4 ;  /* 0x000000d80000780c */ /* 0x000fe200027a4270 */
[----:B------:R-:W-:Y:S01]  /*17330*/  FMUL R13, R130, UR18 ;  /* 0x00000012820d7c20 */ /* 0x000fe20008400000 */
[----:B------:R-:W-:Y:S01]  /*17340*/  FMUL R131, R131, UR18 ;  /* 0x0000001283837c20 */ /* 0x000fe20008400000 */
[----:B--2---:R-:W-:Y:S01]  /*17350*/  IMAD.WIDE.U32 R2, R9, 0x1c, R6 ;  /* 0x0000001c09027825 */ /* 0x004fe200078e0006 */
[----:B------:R-:W-:Y:S01]  /*17360*/  @P1 STG.E desc[UR16][R6.64+0x200], R129 ;  /* 0x0002008106001986 */ /* 0x000fe2000c101910 */
[----:B------:R-:W-:-:S02]  /*17370*/  ISETP.GT.AND P1, PT, R0, 0xd9, P4 ;  /* 0x000000d90000780c */ /* 0x000fc40002724270 */
[----:B------:R-:W-:Y:S01]  /*17380*/  FMUL R15, R132, UR18 ;  /* 0x00000012840f7c20 */ /* 0x000fe20008400000 */
[----:B------:R-:W-:Y:S01]  /*17390*/  VIADD R9, R3, UR8 ;  /* 0x0000000803097c36 */ /* 0x000fe20008000000 */
[----:B------:R0:W-:Y:S01]  /*173a0*/  @P3 STG.E desc[UR16][R10.64+0x220], R13 ;  /* 0x0002200d0a003986 */ /* 0x0001e2000c101910 */
[----:B------:R-:W-:-:S03]  /*173b0*/  MOV R8, R2 ;  /* 0x0000000200087202 */ /* 0x000fc60000000f00 */
[----:B------:R1:W-:Y:S01]  /*173c0*/  @P6 STG.E desc[UR16][R6.64+0x220], R131 ;  /* 0x0002208306006986 */ /* 0x0003e2000c101910 */
[----:B------:R-:W-:Y:S02]  /*173d0*/  IADD3 R4, P6, R6, UR9, RZ ;  /* 0x0000000906047c10 */ /* 0x000fe4000ffde0ff */
[C---:B------:R-:W-:Y:S01]  /*173e0*/  ISETP.GT.AND P3, PT, R0.reuse, 0xd8, P2 ;  /* 0x000000d80000780c */ /* 0x040fe20001764270 */
[----:B------:R2:W-:Y:S01]  /*173f0*/  @P5 STG.E desc[UR16][R8.64+0x200], R15 ;  /* 0x0002000f08005986 */ /* 0x0005e2000c101910 */
[----:B---3--:R-:W-:Y:S01]  /*17400*/  IADD3.X R5, R7, UR27, RZ, P6, !PT ;  /* 0x0000001b07057c10 */ /* 0x008fe2000b7fe4ff */
[----:B------:R-:W-:Y:S01]  /*17410*/  FMUL R133, R133, UR18 ;  /* 0x0000001285857c20 */ /* 0x000fe20008400000 */
[----:B------:R-:W-:Y:S01]  /*17420*/  ISETP.GT.AND P5, PT, R0, 0xd9, P2 ;  /* 0x000000d90000780c */ /* 0x000fe200017a4270 */
[----:B0-----:R-:W-:Y:S01]  /*17430*/  FMUL R13, R134, UR18 ;  /* 0x00000012860d7c20 */ /* 0x001fe20008400000 */
[----:B------:R-:W-:Y:S02]  /*17440*/  IMAD.U32 R3, RZ, RZ, UR26 ;  /* 0x0000001aff037e24 */ /* 0x000fe4000f8e00ff */
[----:B------:R-:W-:Y:S01]  /*17450*/  @P1 STG.E desc[UR16][R4.64+0x200], R133 ;  /* 0x0002008504001986 */ /* 0x000fe2000c101910 */
[----:B------:R-:W-:Y:S01]  /*17460*/  ISETP.GT.AND P1, PT, R0, 0xe0, P4 ;  /* 0x000000e00000780c */ /* 0x000fe20002724270 */
[----:B------:R-:W-:Y:S01]  /*17470*/  FMUL R135, R135, UR18 ;  /* 0x0000001287877c20 */ /* 0x000fe20008400000 */
[----:B------:R-:W-:-:S02]  /*17480*/  IMAD.WIDE.U32 R2, R3, 0x1c, R4 ;  /* 0x0000001c03027825 */ /* 0x000fc400078e0004 */
[----:B------:R0:W-:Y:S01]  /*17490*/  @P3 STG.E desc[UR16][R8.64+0x220], R13 ;  /* 0x0002200d08003986 */ /* 0x0001e2000c101910 */
[----:B-1----:R-:W-:Y:S01]  /*174a0*/  IADD3 R6, P3, R4, UR9, RZ ;  /* 0x0000000904067c10 */ /* 0x002fe2000ff7e0ff */
[----:B--2---:R-:W-:Y:S01]  /*174b0*/  FMUL R15, R136, UR18 ;  /* 0x00000012880f7c20 */ /* 0x004fe20008400000 */
[C---:B------:R-:W-:Y:S01]  /*174c0*/  ISETP.GT.AND P6, PT, R0.reuse, 0xe1, P4 ;  /* 0x000000e10000780c */ /* 0x040fe200027c4270 */
[----:B------:R1:W-:Y:S01]  /*174d0*/  @P5 STG.E desc[UR16][R4.64+0x220], R135 ;  /* 0x0002208704005986 */ /* 0x0003e2000c101910 */
[----:B------:R-:W-:Y:S01]  /*174e0*/  VIADD R11, R3, UR8 ;  /* 0x00000008030b7c36 */ /* 0x000fe20008000000 */
[----:B------:R-:W-:Y:S01]  /*174f0*/  IADD3.X R7, R5, UR27, RZ, P3, !PT ;  /* 0x0000001b05077c10 */ /* 0x000fe20009ffe4ff */
[----:B------:R-:W-:Y:S01]  /*17500*/  IMAD.MOV.U32 R10, RZ, RZ, R2 ;  /* 0x000000ffff0a7224 */ /* 0x000fe200078e0002 */
[C---:B------:R-:W-:Y:S02]  /*17510*/  ISETP.GT.AND P5, PT, R0.reuse, 0xe0, P2 ;  /* 0x000000e00000780c */ /* 0x040fe400017a4270 */
[----:B------:R-:W-:-:S02]  /*17520*/  ISETP.GT.AND P3, PT, R0, 0xe1, P2 ;  /* 0x000000e10000780c */ /* 0x000fc40001764270 */
[----:B------:R2:W-:Y:S01]  /*17530*/  @P1 STG.E desc[UR16][R10.64+0x200], R15 ;  /* 0x0002000f0a001986 */ /* 0x0005e2000c101910 */
[----:B------:R-:W-:Y:S01]  /*17540*/  ISETP.GT.AND P1, PT, R0, 0xe8, P4 ;  /* 0x000000e80000780c */ /* 0x000fe20002724270 */
[----:B------:R-:W-:Y:S01]  /*17550*/  FMUL R137, R137, UR18 ;  /* 0x0000001289897c20 */ /* 0x000fe20008400000 */
[----:B0-----:R-:W-:-:S04]  /*17560*/  IMAD.WIDE.U32 R8, R17, 0x1c, R6 ;  /* 0x0000001c11087825 */ /* 0x001fc800078e0006 */
[----:B-1----:R-:W-:Y:S01]  /*17570*/  FMUL R5, R138, UR18 ;  /* 0x000000128a057c20 */ /* 0x002fe20008400000 */
[----:B------:R-:W-:Y:S01]  /*17580*/  FMUL R139, R139, UR18 ;  /* 0x000000128b8b7c20 */ /* 0x000fe20008400000 */
[----:B------:R-:W-:Y:S01]  /*17590*/  FMUL R13, R140, UR18 ;  /* 0x000000128c0d7c20 */ /* 0x000fe20008400000 */
[----:B------:R-:W-:Y:S01]  /*175a0*/  @P6 STG.E desc[UR16][R6.64+0x200], R137 ;  /* 0x0002008906006986 */ /* 0x000fe2000c101910 */
[----:B------:R-:W-:-:S03]  /*175b0*/  IADD3 R9, R9, UR8, RZ ;  /* 0x0000000809097c10 */ /* 0x000fc6000fffe0ff */
[----:B------:R-:W-:Y:S01]  /*175c0*/  @P5 STG.E desc[UR16][R10.64+0x220], R5 ;  /* 0x000220050a005986 */ /* 0x000fe2000c101910 */
[----:B------:R-:W-:-:S03]  /*175d0*/  ISETP.GT.AND P5, PT, R0, 0xe8, P2 ;  /* 0x000000e80000780c */ /* 0x000fc600017a4270 */
[----:B------:R0:W-:Y:S01]  /*175e0*/  @P3 STG.E desc[UR16][R6.64+0x220], R139 ;  /* 0x0002208b06003986 */ /* 0x0001e2000c101910 */
[----:B------:R-:W-:-:S03]  /*175f0*/  ISETP.GT.AND P3, PT, R0, 0xe9, P4 ;  /* 0x000000e90000780c */ /* 0x000fc60002764270 */
[----:B------:R1:W-:Y:S01]  /*17600*/  @P1 STG.E desc[UR16][R8.64+0x200], R13 ;  /* 0x0002000d08001986 */ /* 0x0003e2000c101910 */
[----:B------:R-:W-:Y:S01]  /*17610*/  IADD3 R2, P1, R6, UR9, RZ ;  /* 0x0000000906027c10 */ /* 0x000fe2000ff3e0ff */
[----:B------:R-:W-:Y:S01]  /*17620*/  FMUL R141, R141, UR18 ;  /* 0x000000128d8d7c20 */ /* 0x000fe20008400000 */
[----:B--2---:R-:W-:Y:S02]  /*17630*/  FMUL R15, R142, UR18 ;  /* 0x000000128e0f7c20 */ /* 0x004fe40008400000 */
[----:B------:R-:W-:Y:S02]  /*17640*/  IADD3.X R3, R7, UR27, RZ, P1, !PT ;  /* 0x0000001b07037c10 */ /* 0x000fe40008ffe4ff */
[C---:B------:R-:W-:Y:S02]  /*17650*/  ISETP.GT.AND P6, PT, R0.reuse, 0xe9, P2 ;  /* 0x000000e90000780c */ /* 0x040fe400017c4270 */
[C---:B------:R-:W-:Y:S01]  /*17660*/  ISETP.GT.AND P1, PT, R0.reuse, 0xf0, P4 ;  /* 0x000000f00000780c */ /* 0x040fe20002724270 */
[----:B------:R-:W-:Y:S01]  /*17670*/  @P3 STG.E desc[UR16][R2.64+0x200], R141 ;  /* 0x0002008d02003986 */ /* 0x000fe2000c101910 */
[----:B------:R-:W-:-:S03]  /*17680*/  ISETP.GT.AND P3, PT, R0, 0xf1, P4 ;  /* 0x000000f10000780c */ /* 0x000fc60002764270 */
[----:B------:R-:W-:Y:S01]  /*17690*/  @P5 STG.E desc[UR16][R8.64+0x220], R15 ;  /* 0x0002200f08005986 */ /* 0x000fe2000c101910 */
[----:B0-----:R-:W-:Y:S01]  /*176a0*/  IADD3 R6, P5, R2, UR9, RZ ;  /* 0x0000000902067c10 */ /* 0x001fe2000ffbe0ff */
[----:B------:R-:W-:-:S04]  /*176b0*/  IMAD.WIDE.U32 R4, R17, 0x1c, R2 ;  /* 0x0000001c11047825 */ /* 0x000fc800078e0002 */
[----:B------:R-:W-:Y:S01]  /*176c0*/  FMUL R143, R143, UR18 ;  /* 0x000000128f8f7c20 */ /* 0x000fe20008400000 */
[----:B------:R-:W-:Y:S01]  /*176d0*/  IADD3.X R7, R3, UR27, RZ, P5, !PT ;  /* 0x0000001b03077c10 */ /* 0x000fe2000affe4ff */
[----:B------:R-:W-:Y:S01]  /*176e0*/  VIADD R5, R5, UR8 ;  /* 0x0000000805057c36 */ /* 0x000fe20008000000 */
[----:B------:R-:W-:Y:S01]  /*176f0*/  ISETP.GT.AND P5, PT, R0, 0xf0, P2 ;  /* 0x000000f00000780c */ /* 0x000fe200017a4270 */
[----:B------:R-:W-:Y:S01]  /*17700*/  FMUL R11, R144, UR18 ;  /* 0x00000012900b7c20 */ /* 0x000fe20008400000 */
[----:B------:R-:W-:Y:S01]  /*17710*/  FMUL R145, R145, UR18 ;  /* 0x0000001291917c20 */ /* 0x000fe20008400000 */
[----:B------:R0:W-:Y:S01]  /*17720*/  @P6 STG.E desc[UR16][R2.64+0x220], R143 ;  /* 0x0002208f02006986 */ /* 0x0001e2000c101910 */
[----:B-1----:R-:W-:-:S03]  /*17730*/  FMUL R13, R146, UR18 ;  /* 0x00000012920d7c20 */ /* 0x002fc60008400000 */
[----:B------:R1:W-:Y:S01]  /*17740*/  @P1 STG.E desc[UR16][R4.64+0x200], R11 ;  /* 0x0002000b04001986 */ /* 0x0003e2000c101910 */
[----:B------:R-:W-:-:S03]  /*17750*/  ISETP.GT.AND P1, PT, R0, 0xf8, P4 ;  /* 0x000000f80000780c */ /* 0x000fc60002724270 */
[----:B------:R2:W-:Y:S01]  /*17760*/  @P3 STG.E desc[UR16][R6.64+0x200], R145 ;  /* 0x0002009106003986 */ /* 0x0005e2000c101910 */
[C---:B------:R-:W-:Y:S02]  /*17770*/  ISETP.GT.AND P3, PT, R0.reuse, 0xf1, P2 ;  /* 0x000000f10000780c */ /* 0x040fe40001764270 */
[C---:B------:R-:W-:Y:S02]  /*17780*/  ISETP.GT.AND P4, PT, R0.reuse, 0xf9, P4 ;  /* 0x000000f90000780c */ /* 0x040fe40002784270 */
[C---:B------:R-:W-:Y:S01]  /*17790*/  ISETP.GT.AND P6, PT, R0.reuse, 0xf8, P2 ;  /* 0x000000f80000780c */ /* 0x040fe200017c4270 */
[----:B0-----:R-:W-:Y:S01]  /*177a0*/  IMAD.WIDE.U32 R2, R17, 0x1c, R6 ;  /* 0x0000001c11027825 */ /* 0x001fe200078e0006 */
[----:B------:R-:W-:Y:S01]  /*177b0*/  ISETP.GT.AND P2, PT, R0, 0xf9, P2 ;  /* 0x000000f90000780c */ /* 0x000fe20001744270 */
[----:B------:R2:W-:Y:S01]  /*177c0*/  @P5 STG.E desc[UR16][R4.64+0x220], R13 ;  /* 0x0002200d04005986 */ /* 0x0005e2000c101910 */
[----:B------:R-:W-:Y:S01]  /*177d0*/  IADD3 R8, P5, R6, UR9, RZ ;  /* 0x0000000906087c10 */ /* 0x000fe2000ffbe0ff */
[----:B------:R-:W-:Y:S01]  /*177e0*/  FMUL R147, R147, UR18 ;  /* 0x0000001293937c20 */ /* 0x000fe20008400000 */
[----:B-1----:R-:W-:Y:S01]  /*177f0*/  FMUL R11, R148, UR18 ;  /* 0x00000012940b7c20 */ /* 0x002fe20008400000 */
[----:B------:R-:W-:-:S02]  /*17800*/  VIADD R3, R3, UR8 ;  /* 0x0000000803037c36 */ /* 0x000fc40008000000 */
[----:B------:R-:W-:Y:S01]  /*17810*/  FMUL R149, R149, UR18 ;  /* 0x0000001295957c20 */ /* 0x000fe20008400000 */
[----:B------:R-:W-:Y:S01]  /*17820*/  IADD3.X R9, R7, UR27, RZ, P5, !PT ;  /* 0x0000001b07097c10 */ /* 0x000fe2000affe4ff */
[----:B------:R-:W-:Y:S01]  /*17830*/  FMUL R15, R150, UR18 ;  /* 0x00000012960f7c20 */ /* 0x000fe20008400000 */
[----:B------:R-:W-:Y:S01]  /*17840*/  FMUL R151, R151, UR18 ;  /* 0x0000001297977c20 */ /* 0x000fe20008400000 */
[----:B------:R2:W-:Y:S04]  /*17850*/  @P3 STG.E desc[UR16][R6.64+0x220], R147 ;  /* 0x0002209306003986 */ /* 0x0005e8000c101910 */
[----:B------:R2:W-:Y:S04]  /*17860*/  @P1 STG.E desc[UR16][R2.64+0x200], R11 ;  /* 0x0002000b02001986 */ /* 0x0005e8000c101910 */
[----:B------:R2:W-:Y:S04]  /*17870*/  @P4 STG.E desc[UR16][R8.64+0x200], R149 ;  /* 0x0002009508004986 */ /* 0x0005e8000c101910 */
[----:B------:R2:W-:Y:S04]  /*17880*/  @P6 STG.E desc[UR16][R2.64+0x220], R15 ;  /* 0x0002200f02006986 */ /* 0x0005e8000c101910 */
[----:B------:R2:W-:Y:S02]  /*17890*/  @P2 STG.E desc[UR16][R8.64+0x220], R151 ;  /* 0x0002209708002986 */ /* 0x0005e4000c101910 */
.L_x_409:
[----:B------:R-:W-:Y:S05]  /*178a0*/  BSYNC B0 ;  /* 0x0000000000007941 */ /* 0x000fea0003800000 */
.L_x_25:
[----:B0-2---:R-:W2:Y:S04]  /*178b0*/  LDL.LU R3, [R1+0x204] ;  /* 0x0002040001037983 */ /* 0x005ea80000300800 */
[----:B------:R-:W2:Y:S01]  /*178c0*/  LDL.LU R2, [R1+0x208] ;  /* 0x0002080001027983 */ /* 0x000ea20000300800 */
[----:B------:R-:W-:Y:S01]  /*178d0*/  ULDC UR8, c[0x0][0xc] ;  /* 0x0000030000087ab9 */ /* 0x000fe20000000800 */
[----:B------:R-:W-:Y:S01]  /*178e0*/  ULDC UR9, c[0x0][0x10] ;  /* 0x0000040000097ab9 */ /* 0x000fe20000000800 */
[----:B------:R-:W2:Y:S01]  /*178f0*/  LDC R5, c[0x0][0x14] ;  /* 0x00000500ff057b82 */ /* 0x000ea20000000800 */
[----:B------:R-:W-:Y:S01]  /*17900*/  UIMAD.WIDE.U32 UR8, UR8, UR9, URZ ;  /* 0x00000009080872a5 */ /* 0x000fe2000f8e003f */
[----:B------:R-:W-:Y:S01]  /*17910*/  PRMT R0, RZ, 0x7610, R0 ;  /* 0x00007610ff007816 */ /* 0x000fe20000000000 */
[----:B------:R-:W-:-:S04]  /*17920*/  UMOV UR10, 0xffffffff ;  /* 0xffffffff000a7882 */ /* 0x000fc80000000000 */
[----:B--2---:R-:W-:-:S04]  /*17930*/  IMAD.WIDE.U32 R2, R5, UR8, R2 ;  /* 0x0000000805027c25 */ /* 0x004fc8000f8e0002 */
[----:B------:R-:W-:Y:S01]  /*17940*/  IMAD R5, R5, UR9, RZ ;  /* 0x0000000905057c24 */ /* 0x000fe2000f8e02ff */
[----:B------:R-:W-:Y:S01]  /*17950*/  MOV R6, R2 ;  /* 0x0000000200067202 */ /* 0x000fe20000000f00 */
[----:B------:R-:W-:Y:S02]  /*17960*/  ULDC.64 UR8, c[0x0][0x750] ;  /* 0x0001d40000087ab9 */ /* 0x000fe40000000a00 */
[----:B------:R-:W-:Y:S01]  /*17970*/  IMAD.IADD R4, R3, 0x1, R5 ;  /* 0x0000000103047824 */ /* 0x000fe200078e0205 */
[----:B------:R-:W-:Y:S01]  /*17980*/  ISETP.GE.U32.AND P1, PT, R2, UR8, PT ;  /* 0x0000000802007c0c */ /* 0x000fe2000bf26070 */
[----:B------:R-:W-:-:S03]  /*17990*/  UMOV UR8, 0xffffffff ;  /* 0xffffffff00087882 */ /* 0x000fc60000000000 */
[----:B------:R0:W-:Y:S01]  /*179a0*/  STL [R1+0x204], R4 ;  /* 0x0002040401007387 */ /* 0x0001e20000100800 */
[----:B------:R-:W-:Y:S01]  /*179b0*/  ISETP.GE.U32.AND.EX P1, PT, R4, UR9, PT, P1 ;  /* 0x0000000904007c0c */ /* 0x000fe2000bf26110 */
[----:B------:R-:W-:Y:S02]  /*179c0*/  UMOV UR9, 0xffffffff ;  /* 0xffffffff00097882 */ /* 0x000fe40000000000 */
[----:B------:R0:W-:Y:S10]  /*179d0*/  STL [R1+0x208], R6 ;  /* 0x0002080601007387 */ /* 0x0001f40000100800 */
[----:B0-----:R-:W-:Y:S05]  /*179e0*/  @P1 BRA `(.L_x_410) ;  /* 0x0000000400881947 */ /* 0x001fea0003800000 */
[----:B------:R-:W0:Y:S01]  /*179f0*/  S2UR UR10, SR_CTAID.X ;  /* 0x00000000000a79c3 */ /* 0x000e220000002500 */
[----:B------:R-:W-:Y:S01]  /*17a00*/  ULDC.64 UR22, c[0x0][0x728] ;  /* 0x0001ca0000167ab9 */ /* 0x000fe20000000a00 */
[----:B------:R-:W-:Y:S01]  /*17a10*/  ULDC UR8, c[0x0][0x150] ;  /* 0x0000540000087ab9 */ /* 0x000fe20000000800 */
[----:B------:R-:W-:Y:S01]  /*17a20*/  ISETP.NE.U32.AND P1, PT, RZ, UR22, PT ;  /* 0x00000016ff007c0c */ /* 0x000fe2000bf25070 */
[----:B------:R-:W-:Y:S01]  /*17a30*/  ULDC UR24, c[0x0][0x730] ;  /* 0x0001cc0000187ab9 */ /* 0x000fe20000000800 */
[----:B------:R-:W-:Y:S01]  /*17a40*/  R2UR UR25, R6 ;  /* 0x00000000061972ca */ /* 0x000fe200000e0000 */
[----:B------:R-:W-:Y:S01]  /*17a50*/  ULDC UR27, c[0x0][0x154] ;  /* 0x00005500001b7ab9 */ /* 0x000fe20000000800 */
[----:B------:R-:W-:Y:S01]  /*17a60*/  ISETP.NE.AND.EX P1, PT, RZ, UR23, PT, P1 ;  /* 0x00000017ff007c0c */ /* 0x000fe2000bf25310 */
[----:B------:R-:W2:Y:S01]  /*17a70*/  S2UR UR29, SR_CTAID.Y ;  /* 0x00000000001d79c3 */ /* 0x000ea20000002600 */
[----:B------:R-:W-:Y:S02]  /*17a80*/  R2UR UR26, R4 ;  /* 0x00000000041a72ca */ /* 0x000fe400000e0000 */
[----:B------:R-:W-:-:S02]  /*17a90*/  R2UR UR14, R6 ;  /* 0x00000000060e72ca */ /* 0x000fc400000e0000 */
[----:B------:R-:W-:Y:S02]  /*17aa0*/  R2UR UR15, R4 ;  /* 0x00000000040f72ca */ /* 0x000fe400000e0000 */
[----:B0-----:R-:W-:-:S05]  /*17ab0*/  I2FP.F32.U32 R0, UR10 ;  /* 0x0000000a00007c45 */ /* 0x001fca0008201000 */
[----:B------:R-:W-:-:S04]  /*17ac0*/  FMUL R0, R0, UR8 ;  /* 0x0000000800007c20 */ /* 0x000fc80008400000 */
[----:B------:R0:W0:Y:S01]  /*17ad0*/  F2I.U32.TRUNC.NTZ R2, R0 ;  /* 0x0000000000027305 */ /* 0x000022000020f000 */
[----:B--2---:R-:W-:Y:S05]  /*17ae0*/  @!P1 BRA `(.L_x_411) ;  /* 0x0000000000309947 */ /* 0x004fea0003800000 */
        /* <DEDUP_REMOVED lines=12> */
.L_x_411:
[----:B------:R-:W-:Y:S01]  /*17bb0*/  USHF.R.U64 UR11, UR14, UR24, UR15 ;  /* 0x000000180e0b7299 */ /* 0x000fe2000800120f */
[----:B0-----:R-:W-:Y:S01]  /*17bc0*/  I2FP.F32.U32 R0, UR29 ;  /* 0x0000001d00007c45 */ /* 0x001fe20008201000 */
[----:B------:R-:W-:Y:S02]  /*17bd0*/  USHF.R.U32.HI UR8, URZ, UR24, UR15 ;  /* 0x000000183f087299 */ /* 0x000fe4000801160f */
[----:B------:R-:W-:Y:S02]  /*17be0*/  UIADD3 UR13, UP0, URZ, -UR11, URZ ;  /* 0x8000000b3f0d7290 */ /* 0x000fe4000ff1e03f */
[----:B------:R-:W-:Y:S01]  /*17bf0*/  FMUL R0, R0, UR27 ;  /* 0x0000001b00007c20 */ /* 0x000fe20008400000 */
[----:B------:R-:W-:Y:S01]  /*17c00*/  ULDC.64 UR22, c[0x0][0x720] ;  /* 0x0001c80000167ab9 */ /* 0x000fe20000000a00 */
[----:B------:R-:W-:Y:S01]  /*17c10*/  UIADD3.X UR8, URZ, ~UR8, URZ, UP0, !UPT ;  /* 0x800000083f087290 */ /* 0x000fe200087fe43f */
[----:B------:R-:W-:Y:S01]  /*17c20*/  UMOV UR14, UR25 ;  /* 0x00000019000e7c82 */ /* 0x000fe20008000000 */
[----:B------:R-:W-:-:S02]  /*17c30*/  UMOV UR15, UR26 ;  /* 0x0000001a000f7c82 */ /* 0x000fc40008000000 */
[----:B------:R-:W-:Y:S01]  /*17c40*/  UIMAD UR8, UR8, UR22, URZ ;  /* 0x00000016080872a4 */ /* 0x000fe2000f8e023f */
[----:B------:R-:W0:Y:S01]  /*17c50*/  F2I.U32.TRUNC.NTZ R0, R0 ;  /* 0x0000000000007305 */ /* 0x000e22000020f000 */
[----:B------:R-:W-:Y:S01]  /*17c60*/  UIMAD.WIDE.U32 UR14, UR13, UR22, UR14 ;  /* 0x000000160d0e72a5 */ /* 0x000fe2000f8e000e */
[----:B------:R-:W-:Y:S01]  /*17c70*/  R2UR UR22, R2 ;  /* 0x00000000021672ca */ /* 0x000fe200000e0000 */
[----:B------:R-:W-:Y:S01]  /*17c80*/  UIMAD UR13, UR13, UR23, UR8 ;  /* 0x000000170d0d72a4 */ /* 0x000fe2000f8e0208 */
[----:B------:R-:W-:Y:S01]  /*17c90*/  ULDC UR21, c[0x0][0x718] ;  /* 0x0001c60000157ab9 */ /* 0x000fe20000000800 */
[----:B------:R-:W-:Y:S02]  /*17ca0*/  ULDC UR31, c[0x0][0x758] ;  /* 0x0001d600001f7ab9 */ /* 0x000fe40000000800 */
[----:B------:R-:W-:Y:S01]  /*17cb0*/  UIADD3 UR15, UR15, UR13, URZ ;  /* 0x0000000d0f0f7290 */ /* 0x000fe2000fffe03f */
[----:B------:R-:W-:Y:S01]  /*17cc0*/  UMOV UR26, 0xffffffff ;  /* 0xffffffff001a7882 */ /* 0x000fe20000000000 */
[----:B------:R-:W-:Y:S01]  /*17cd0*/  ULDC.64 UR8, c[0x0][0x740] ;  /* 0x0001d00000087ab9 */ /* 0x000fe20000000a00 */
[----:B------:R-:W-:Y:S01]  /*17ce0*/  USHF.L.U32 UR26, UR26, UR31, URZ ;  /* 0x0000001f1a1a7299 */ /* 0x000fe2000800063f */
[----:B------:R-:W-:Y:S01]  /*17cf0*/  ISETP.NE.U32.AND P1, PT, RZ, UR8, PT ;  /* 0x00000008ff007c0c */ /* 0x000fe2000bf25070 */
[----:B------:R-:W-:-:S02]  /*17d00*/  USHF.R.U64 UR27, UR14, UR21, UR15 ;  /* 0x000000150e1b7299 */ /* 0x000fc4000800120f */
[----:B------:R-:W-:Y:S01]  /*17d10*/  USHF.R.U32.HI UR14, URZ, UR21, UR15 ;  /* 0x000000153f0e7299 */ /* 0x000fe2000801160f */
[----:B0-----:R-:W-:Y:S01]  /*17d20*/  R2UR UR24, R0 ;  /* 0x00000000001872ca */ /* 0x001fe200000e0000 */
[----:B------:R-:W-:Y:S01]  /*17d30*/  ULDC UR25, c[0x0][0x708] ;  /* 0x0001c20000197ab9 */ /* 0x000fe20000000800 */
[----:B------:R-:W-:Y:S01]  /*17d40*/  ULOP3.LUT UR32, URZ, UR26, URZ, 0x33, !UPT ;  /* 0x0000001a3f207292 */ /* 0x000fe2000f8e333f */
[----:B------:R-:W-:Y:S01]  /*17d50*/  ISETP.NE.AND.EX P1, PT, RZ, UR9, PT, P1 ;  /* 0x00000009ff007c0c */ /* 0x000fe2000bf25310 */
[----:B------:R-:W-:Y:S02]  /*17d60*/  USHF.R.U64 UR26, UR27, UR25, UR14 ;  /* 0x000000191b1a7299 */ /* 0x000fe4000800120e */
[----:B------:R-:W-:Y:S01]  /*17d70*/  USHF.R.U32.HI UR14, URZ, UR25, UR14 ;  /* 0x000000193f0e7299 */ /* 0x000fe2000801160e */
[----:B------:R-:W-:Y:S01]  /*17d80*/  UMOV UR28, 0x1 ;  /* 0x00000001001c7882 */ /* 0x000fe20000000000 */
[----:B------:R-:W-:Y:S02]  /*17d90*/  UIADD3 UR22, -UR22, URZ, URZ ;  /* 0x0000003f16167290 */ /* 0x000fe4000fffe13f */
[----:B------:R-:W-:-:S02]  /*17da0*/  USHF.L.U32 UR35, UR28, UR31, URZ ;  /* 0x0000001f1c237299 */ /* 0x000fc4000800063f */
[----:B------:R-:W-:Y:S01]  /*17db0*/  USHF.R.U64 UR28, UR26, UR31, UR14 ;  /* 0x0000001f1a1c7299 */ /* 0x000fe2000800120e */
[----:B------:R-:W-:Y:S01]  /*17dc0*/  ULDC UR23, c[0x0][0x144] ;  /* 0x0000510000177ab9 */ /* 0x000fe20000000800 */
[----:B------:R-:W-:Y:S01]  /*17dd0*/  ULDC UR12, c[0x0][0x700] ;  /* 0x0001c000000c7ab9 */ /* 0x000fe20000000800 */
[----:B------:R-:W-:Y:S02]  /*17de0*/  USHF.R.U32.HI UR14, URZ, UR31, UR14 ;  /* 0x0000001f3f0e7299 */ /* 0x000fe4000801160e */
[----:B------:R-:W-:Y:S02]  /*17df0*/  UIMAD UR31, UR23, UR22, UR10 ;  /* 0x00000016171f72a4 */ /* 0x000fe4000f8e020a */
[----:B------:R-:W-:Y:S02]  /*17e00*/  UIADD3 UR13, UR12, -0x1, URZ ;  /* 0xffffffff0c0d7890 */ /* 0x000fe4000fffe03f */
[----:B------:R-:W-:Y:S01]  /*17e10*/  UIADD3 UR30, -UR24, URZ, URZ ;  /* 0x0000003f181e7290 */ /* 0x000fe2000fffe13f */
[----:B------:R-:W-:Y:S01]  /*17e20*/  ULDC UR36, c[0x0][0x148] ;  /* 0x0000520000247ab9 */ /* 0x000fe20000000800 */
[----:B------:R-:W-:Y:S01]  /*17e30*/  ULDC UR33, c[0x0][0x748] ;  /* 0x0001d20000217ab9 */ /* 0x000fe20000000800 */
[----:B------:R-:W-:Y:S01]  /*17e40*/  ULDC UR34, c[0x0][0x738] ;  /* 0x0001ce0000227ab9 */ /* 0x000fe20000000800 */
        /* <DEDUP_REMOVED lines=14> */
.L_x_412:
[----:B------:R-:W-:Y:S01]  /*17f30*/  USHF.R.U64 UR8, UR10, UR33, UR14 ;  /* 0x000000210a087299 */ /* 0x000fe2000800120e */
[----:B------:R-:W-:Y:S01]  /*17f40*/  IMAD.MOV.U32 R0, RZ, RZ, 0x1 ;  /* 0x00000001ff007424 */ /* 0x000fe200078e00ff */
[----:B------:R-:W-:Y:S02]  /*17f50*/  ULOP3.LUT UR10, UR26, UR32, URZ, 0xc0, !UPT ;  /* 0x000000201a0a7292 */ /* 0x000fe4000f8ec03f */
[----:B------:R-:W-:Y:S02]  /*17f60*/  UIADD3 UR9, -UR8, URZ, URZ ;  /* 0x0000003f08097290 */ /* 0x000fe4000fffe13f */
[----:B------:R-:W-:Y:S02]  /*17f70*/  UIMAD UR10, UR35, UR8, UR10 ;  /* 0x00000008230a72a4 */ /* 0x000fe4000f8e020a */
[----:B------:R-:W-:Y:S02]  /*17f80*/  ULOP3.LUT UR13, UR27, UR13, URZ, 0xc0, !UPT ;  /* 0x0000000d1b0d7292 */ /* 0x000fe4000f8ec03f */
[----:B------:R-:W-:-:S02]  /*17f90*/  UIMAD UR8, UR9, UR34, UR28 ;  /* 0x00000022090872a4 */ /* 0x000fc4000f8e021c */
[----:B------:R-:W-:Y:S01]  /*17fa0*/  @UP2 UIMAD UR31, UR36, UR30, UR29 ;  /* 0x0000001e241f22a4 */ /* 0x000fe2000f8e021d */
[----:B------:R-:W-:Y:S01]  /*17fb0*/  ULDC UR9, c[0x0][0x710] ;  /* 0x0001c40000097ab9 */ /* 0x000fe20000000800 */
[----:B------:R-:W-:Y:S02]  /*17fc0*/  UIMAD UR8, UR8, UR12, UR13 ;  /* 0x0000000c080872a4 */ /* 0x000fe4000f8e020d */
[----:B------:R-:W-:-:S04]  /*17fd0*/  UIMAD UR10, UR10, UR9, UR31 ;  /* 0x000000090a0a72a4 */ /* 0x000fc8000f8e021f */
[----:B------:R-:W-:Y:S02]  /*17fe0*/  USEL UR9, UR8, UR10, !UP2 ;  /* 0x0000000a08097287 */ /* 0x000fe4000d000000 */
[----:B------:R-:W-:-:S03]  /*17ff0*/  USEL UR10, UR10, UR8, !UP2 ;  /* 0x000000080a0a7287 */ /* 0x000fc6000d000000 */
[----:B------:R-:W-:-:S09]  /*18000*/  UMOV UR8, UR11 ;  /* 0x0000000b00087c82 */ /* 0x000fd20008000000 */
.L_x_410:
[----:B------:R-:W-:-:S13]  /*18010*/  LOP3.LUT P1, RZ, R0, 0xff, RZ, 0xc0, !PT ;  /* 0x000000ff00ff7812 */ /* 0x000fda000782c0ff */
[----:B------:R-:W-:Y:S05]  /*18020*/  @P1 BRA `(.L_x_413) ;  /* 0xfffffe9000c41947 */ /* 0x000fea000383ffff */
[----:B------:R-:W-:Y:S05]  /*18030*/  EXIT ;  /* 0x000000000000794d */ /* 0x000fea0003800000 */
.L_x_7:
[----:B------:R-:W2:Y:S01]  /*18040*/  LDL R5, [R1+0x208] ;  /* 0x0002080001057983 */ /* 0x000ea20000100800 */
[----:B------:R-:W-:-:S03]  /*18050*/  ULDC.64 UR4, c[0x0][0x750] ;  /* 0x0001d40000047ab9 */ /* 0x000fc60000000a00 */
[----:B------:R-:W3:Y:S01]  /*18060*/  LDL R4, [R1+0x204] ;  /* 0x0002040001047983 */ /* 0x000ee20000100800 */
[----:B------:R-:W-:Y:S01]  /*18070*/  PRMT R0, RZ, 0x7610, R0 ;  /* 0x00007610ff007816 */ /* 0x000fe20000000000 */
[----:B------:R-:W-:Y:S01]  /*18080*/  IMAD.MOV.U32 R2, RZ, RZ, -0x1 ;  /* 0xffffffffff027424 */ /* 0x000fe200078e00ff */
[----:B------:R-:W-:Y:S01]  /*18090*/  MOV R9, 0xffffffff ;  /* 0xffffffff00097802 */ /* 0x000fe20000000f00 */
[----:B------:R-:W-:Y:S01]  /*180a0*/  IMAD.MOV.U32 R3, RZ, RZ, -0x1 ;  /* 0xffffffffff037424 */ /* 0x000fe200078e00ff */
[----:B--2---:R-:W-:-:S04]  /*180b0*/  ISETP.GE.U32.AND P0, PT, R5, UR4, PT ;  /* 0x0000000405007c0c */ /* 0x004fc8000bf06070 */
[----:B---3--:R-:W-:-:S13]  /*180c0*/  ISETP.GE.U32.AND.EX P0, PT, R4, UR5, PT, P0 ;  /* 0x0000000504007c0c */ /* 0x008fda000bf06100 */
        /* <DEDUP_REMOVED lines=21> */
.L_x_415:
[----:B------:R-:W-:Y:S01]  /*18220*/  USHF.R.U64 UR4, UR16, UR20, UR17 ;  /* 0x0000001410047299 */ /* 0x000fe20008001211 */
[----:B------:R-:W-:Y:S01]  /*18230*/  R2UR UR15, R4 ;  /* 0x00000000040f72ca */ /* 0x000fe200000e0000 */
[----:B------:R-:W-:Y:S02]  /*18240*/  USHF.R.U32.HI UR5, URZ, UR20, UR17 ;  /* 0x000000143f057299 */ /* 0x000fe40008011611 */
[----:B------:R-:W-:Y:S01]  /*18250*/  UIADD3 UR9, UP0, URZ, -UR4, URZ ;  /* 0x800000043f097290 */ /* 0x000fe2000ff1e03f */
[----:B------:R-:W-:Y:S01]  /*18260*/  ULDC.64 UR16, c[0x0][0x720] ;  /* 0x0001c80000107ab9 */ /* 0x000fe20000000a00 */
[----:B------:R-:W-:Y:S02]  /*18270*/  UMOV UR14, UR21 ;  /* 0x00000015000e7c82 */ /* 0x000fe40008000000 */
[----:B------:R-:W-:Y:S02]  /*18280*/  UIADD3.X UR5, URZ, ~UR5, URZ, UP0, !UPT ;  /* 0x800000053f057290 */ /* 0x000fe400087fe43f */
[----:B------:R-:W-:-:S02]  /*18290*/  @UP2 UIMAD UR7, UR11, UR13, UR12 ;  /* 0x0000000d0b0722a4 */ /* 0x000fc4000f8e020c */
[----:B------:R-:W-:Y:S02]  /*182a0*/  UIMAD UR5, UR5, UR16, URZ ;  /* 0x00000010050572a4 */ /* 0x000fe4000f8e023f */
[----:B------:R-:W-:Y:S02]  /*182b0*/  UIMAD.WIDE.U32 UR14, UR9, UR16, UR14 ;  /* 0x00000010090e72a5 */ /* 0x000fe4000f8e000e */
[----:B------:R-:W-:Y:S01]  /*182c0*/  UIMAD UR5, UR9, UR17, UR5 ;  /* 0x00000011090572a4 */ /* 0x000fe2000f8e0205 */
[----:B------:R-:W-:Y:S02]  /*182d0*/  ULDC.64 UR10, c[0x0][0x740] ;  /* 0x0001d000000a7ab9 */ /* 0x000fe40000000a00 */
[----:B------:R-:W-:Y:S01]  /*182e0*/  ULDC UR9, c[0x0][0x718] ;  /* 0x0001c60000097ab9 */ /* 0x000fe20000000800 */
[----:B------:R-:W-:Y:S01]  /*182f0*/  UIADD3 UR5, UR15, UR5, URZ ;  /* 0x000000050f057290 */ /* 0x000fe2000fffe03f */
[----:B------:R-:W-:Y:S01]  /*18300*/  ISETP.NE.U32.AND P0, PT, RZ, UR10, PT ;  /* 0x0000000aff007c0c */ /* 0x000fe2000bf05070 */
[----:B------:R-:W-:Y:S01]  /*18310*/  ULDC UR16, c[0x0][0x708] ;  /* 0x0001c20000107ab9 */ /* 0x000fe20000000800 */
[----:B------:R-:W-:Y:S01]  /*18320*/  ULDC UR23, c[0x0][0x758] ;  /* 0x0001d60000177ab9 */ /* 0x000fe20000000800 */
[----:B------:R-:W-:Y:S01]  /*18330*/  USHF.R.U64 UR18, UR14, UR9, UR5 ;  /* 0x000000090e127299 */ /* 0x000fe20008001205 */
[----:B------:R-:W-:Y:S01]  /*18340*/  ISETP.NE.AND.EX P0, PT, RZ, UR11, PT, P0 ;  /* 0x0000000bff007c0c */ /* 0x000fe2000bf05300 */
[----:B------:R-:W-:Y:S01]  /*18350*/  USHF.R.U32.HI UR5, URZ, UR9, UR5 ;  /* 0x000000093f057299 */ /* 0x000fe20008011605 */
[----:B------:R-:W-:-:S02]  /*18360*/  ULDC UR21, c[0x0][0x700] ;  /* 0x0001c00000157ab9 */ /* 0x000fc40000000800 */
[----:B------:R-:W-:Y:S01]  /*18370*/  UMOV UR9, 0xffffffff ;  /* 0xffffffff00097882 */ /* 0x000fe20000000000 */
[----:B------:R-:W-:Y:S02]  /*18380*/  USHF.R.U64 UR19, UR18, UR16, UR5 ;  /* 0x0000001012137299 */ /* 0x000fe40008001205 */
[----:B------:R-:W-:Y:S02]  /*18390*/  USHF.R.U32.HI UR5, URZ, UR16, UR5 ;  /* 0x000000103f057299 */ /* 0x000fe40008011605 */
[----:B------:R-:W-:Y:S02]  /*183a0*/  USHF.L.U32 UR12, UR9, UR23, URZ ;  /* 0x00000017090c7299 */ /* 0x000fe4000800063f */
[----:B------:R-:W-:Y:S02]  /*183b0*/  USHF.R.U64 UR20, UR19, UR23, UR5 ;  /* 0x0000001713147299 */ /* 0x000fe40008001205 */
[----:B------:R-:W-:Y:S02]  /*183c0*/  USHF.R.U32.HI UR9, URZ, UR23, UR5 ;  /* 0x000000173f097299 */ /* 0x000fe40008011605 */
[----:B------:R-:W-:-:S02]  /*183d0*/  UIADD3 UR22, UR21, -0x1, URZ ;  /* 0xffffffff15167890 */ /* 0x000fc4000fffe03f */
        /* <DEDUP_REMOVED lines=18> */
.L_x_416:
[----:B------:R-:W-:Y:S01]  /*18500*/  USHF.R.U64 UR9, UR5, UR24, UR9 ;  /* 0x0000001805097299 */ /* 0x000fe20008001209 */
[----:B------:R-:W-:Y:S01]  /*18510*/  IMAD.MOV.U32 R0, RZ, RZ, 0x1 ;  /* 0x00000001ff007424 */ /* 0x000fe200078e00ff */
[----:B------:R-:W-:Y:S01]  /*18520*/  USHF.L.U32 UR26, UR26, UR23, URZ ;  /* 0x000000171a1a7299 */ /* 0x000fe2000800063f */
[----:B------:R-:W-:Y:S01]  /*18530*/  IMAD.U32 R9, RZ, RZ, UR4 ;  /* 0x00000004ff097e24 */ /* 0x000fe2000f8e00ff */
[----:B------:R-:W-:Y:S02]  /*18540*/  ULOP3.LUT UR5, UR19, UR27, URZ, 0xc0, !UPT ;  /* 0x0000001b13057292 */ /* 0x000fe4000f8ec03f */
[----:B------:R-:W-:Y:S02]  /*18550*/  UIADD3 UR10, -UR9, URZ, URZ ;  /* 0x0000003f090a7290 */ /* 0x000fe4000fffe13f */
[----:B------:R-:W-:Y:S02]  /*18560*/  UIMAD UR9, UR26, UR9, UR5 ;  /* 0x000000091a0972a4 */ /* 0x000fe4000f8e0205 */
[----:B------:R-:W-:-:S02]  /*18570*/  ULOP3.LUT UR18, UR18, UR22, URZ, 0xc0, !UPT ;  /* 0x0000001612127292 */ /* 0x000fc4000f8ec03f */
[----:B------:R-:W-:-:S03]  /*18580*/  UIMAD UR5, UR10, UR25, UR20 ;  /* 0x000000190a0572a4 */ /* 0x000fc6000f8e0214 */
[----:B------:R-:W-:Y:S01]  /*18590*/  ULDC UR10, c[0x0][0x710] ;  /* 0x0001c400000a7ab9 */ /* 0x000fe20000000800 */
[----:B------:R-:W-:Y:S02]  /*185a0*/  UIMAD UR5, UR5, UR21, UR18 ;  /* 0x00000015050572a4 */ /* 0x000fe4000f8e0212 */
[----:B------:R-:W-:-:S04]  /*185b0*/  UIMAD UR7, UR9, UR10, UR7 ;  /* 0x0000000a090772a4 */ /* 0x000fc8000f8e0207 */
[----:B------:R-:W-:Y:S02]  /*185c0*/  USEL UR9, UR5, UR7, !UP2 ;  /* 0x0000000705097287 */ /* 0x000fe4000d000000 */
[----:B------:R-:W-:-:S04]  /*185d0*/  USEL UR7, UR7, UR5, !UP2 ;  /* 0x0000000507077287 */ /* 0x000fc8000d000000 */
[----:B------:R-:W-:Y:S02]  /*185e0*/  IMAD.U32 R3, RZ, RZ, UR9 ;  /* 0x00000009ff037e24 */ /* 0x000fe4000f8e00ff */
[----:B------:R-:W-:-:S07]  /*185f0*/  MOV R2, UR7 ;  /* 0x0000000700027c02 */ /* 0x000fce0008000f00 */
.L_x_414:
[----:B------:R-:W-:-:S08]  /*18600*/  NOP ;  /* 0x0000000000007918 */ /* 0x000fd00000000000 */
[----:B0-----:R-:W0:-:S00]  /*18610*/  USETMAXREG.DEALLOC.CTAPOOL 0x18 ;  /* 0x00000018000079c8 */ /* 0x001e0000080e0500 */
[----:B------:R-:W-:-:S13]  /*18620*/  ISETP.NE.AND P0, PT, RZ, UR8, PT ;  /* 0x00000008ff007c0c */ /* 0x000fda000bf05270 */
[----:B------:R-:W-:Y:S05]  /*18630*/  @P0 EXIT ;  /* 0x000000000000094d */ /* 0x000fea0003800000 */
[----:B0-----:R-:W-:Y:S01]  /*18640*/  LOP3.LUT P0, RZ, R0, 0xff, RZ, 0xc0, !PT ;  /* 0x000000ff00ff7812 */ /* 0x001fe2000780c0ff */
[----:B------:R-:W-:Y:S02]  /*18650*/  IMAD.MOV.U32 R0, RZ, RZ, 0x1 ;  /* 0x00000001ff007424 */ /* 0x000fe400078e00ff */
[----:B------:R-:W-:-:S10]  /*18660*/  IMAD.MOV.U32 R6, RZ, RZ, RZ ;  /* 0x000000ffff067224 */ /* 0x000fd400078e00ff */
[----:B------:R-:W-:Y:S05]  /*18670*/  @!P0 BRA `(.L_x_417) ;  /* 0x0000000c00a48947 */ /* 0x000fea0003800000 */
[----:B------:R-:W0:Y:S01]  /*18680*/  S2UR UR21, SR_CgaCtaId ;  /* 0x00000000001579c3 */ /* 0x000e220000008800 */
[----:B------:R-:W-:Y:S01]  /*18690*/  ULDC UR4, c[0x0][0x28c] ;  /* 0x0000a30000047ab9 */ /* 0x000fe20000000800 */
[----:B------:R-:W-:Y:S01]  /*186a0*/  ULDC UR5, c[0x0][0x700] ;  /* 0x0001c00000057ab9 */ /* 0x000fe20000000800 */
[----:B------:R-:W-:Y:S01]  /*186b0*/  UIADD3 UR11, UR4, 0x3f, URZ ;  /* 0x0000003f040b7890 */ /* 0x000fe2000fffe03f */
[----:B------:R-:W-:Y:S01]  /*186c0*/  BSSY B0, `(.L_x_417) ;  /* 0x00000e4000007945 */ /* 0x000fe20003800000 */
[----:B------:R-:W-:Y:S01]  /*186d0*/  ULDC UR9, c[0x0][0x758] ;  /* 0x0001d60000097ab9 */ /* 0x000fe20000000800 */
[----:B------:R-:W-:Y:S01]  /*186e0*/  UMOV UR12, 0x1 ;  /* 0x00000001000c7882 */ /* 0x000fe20000000000 */
[----:B------:R-:W-:Y:S01]  /*186f0*/  UIADD3 UR4, UR5, -0x1, URZ ;  /* 0xffffffff05047890 */ /* 0x000fe2000fffe03f */
[----:B------:R-:W-:Y:S01]  /*18700*/  IMAD.MOV.U32 R8, RZ, RZ, 0x1 ;  /* 0x00000001ff087424 */ /* 0x000fe200078e00ff */
[----:B------:R-:W-:Y:S01]  /*18710*/  UMOV UR10, 0xffffffff ;  /* 0xffffffff000a7882 */ /* 0x000fe20000000000 */
[----:B------:R-:W-:Y:S01]  /*18720*/  USHF.L.U32 UR5, UR12, UR9, URZ ;  /* 0x000000090c057299 */ /* 0x000fe2000800063f */
[----:B------:R-:W-:Y:S01]  /*18730*/  MOV R0, 0x1 ;  /* 0x0000000100007802 */ /* 0x000fe20000000f00 */
[----:B------:R-:W-:Y:S01]  /*18740*/  USHF.R.S32.HI UR12, URZ, 0x1f, UR11 ;  /* 0x0000001f3f0c7899 */ /* 0x000fe2000801140b */
[----:B------:R-:W-:Y:S01]  /*18750*/  IMAD.MOV.U32 R6, RZ, RZ, RZ ;  /* 0x000000ffff067224 */ /* 0x000fe200078e00ff */
[----:B------:R-:W-:Y:S01]  /*18760*/  ULDC UR8, c[0x0][0xc] ;  /* 0x0000030000087ab9 */ /* 0x000fe20000000800 */
[----:B------:R-:W-:-:S02]  /*18770*/  USHF.L.U32 UR32, UR10, UR9, URZ ;  /* 0x000000090a207299 */ /* 0x000fc4000800063f */
[----:B------:R-:W-:Y:S01]  /*18780*/  ULEA.HI UR12, UR12, UR11, URZ, 0x6 ;  /* 0x0000000b0c0c7291 */ /* 0x000fe2000f8f303f */
[----:B------:R-:W-:Y:S01]  /*18790*/  ULDC UR9, c[0x0][0x10] ;  /* 0x0000040000097ab9 */ /* 0x000fe20000000800 */
[----:B------:R-:W-:Y:S01]  /*187a0*/  ULDC UR10, c[0x0][0x14] ;  /* 0x00000500000a7ab9 */ /* 0x000fe20000000800 */
[----:B------:R-:W-:Y:S02]  /*187b0*/  UIMAD.WIDE.U32 UR8, UR8, UR9, URZ ;  /* 0x00000009080872a5 */ /* 0x000fe4000f8e003f */
[----:B------:R-:W-:Y:S02]  /*187c0*/  USHF.R.S32.HI UR29, URZ, 0x6, UR12 ;  /* 0x000000063f1d7899 */ /* 0x000fe4000801140c */
[----:B0-----:R-:W-:Y:S02]  /*187d0*/  USHF.L.U32 UR7, UR21, 0x7, URZ ;  /* 0x0000000715077899 */ /* 0x001fe4000800063f */
[----:B------:R-:W-:Y:S02]  /*187e0*/  USHF.L.U32 UR13, UR21, 0xc, URZ ;  /* 0x0000000c150d7899 */ /* 0x000fe4000800063f */
[----:B------:R-:W-:-:S02]  /*187f0*/  USHF.L.U32 UR21, UR21, 0xa, URZ ;  /* 0x0000000a15157899 */ /* 0x000fc4000800063f */
[----:B------:R-:W-:Y:S02]  /*18800*/  UIMAD.WIDE.U32 UR34, UR8, UR10, URZ ;  /* 0x0000000a082272a5 */ /* 0x000fe4000f8e003f */
[----:B------:R-:W-:Y:S02]  /*18810*/  UIMAD UR33, UR9, UR10, URZ ;  /* 0x0000000a092172a4 */ /* 0x000fe4000f8e023f */
[----:B------:R-:W-:Y:S02]  /*18820*/  ULOP3.LUT UR36, UR6, 0x2, URZ, 0xfc, !UPT ;  /* 0x0000000206247892 */ /* 0x000fe4000f8efc3f */
[----:B------:R-:W-:Y:S02]  /*18830*/  ULOP3.LUT UR7, UR7, 0x80, URZ, 0xc0, !UPT ;  /* 0x0000008007077892 */ /* 0x000fe4000f8ec03f */
[----:B------:R-:W-:Y:S02]  /*18840*/  ULOP3.LUT UR13, UR13, 0x1000, URZ, 0xc0, !UPT ;  /* 0x000010000d0d7892 */ /* 0x000fe4000f8ec03f */
[----:B------:R-:W-:-:S02]  /*18850*/  ULOP3.LUT UR21, UR21, 0x400, URZ, 0xc0, !UPT ;  /* 0x0000040015157892 */ /* 0x000fc4000f8ec03f */
[----:B------:R-:W-:Y:S02]  /*18860*/  ULOP3.LUT UR32, URZ, UR32, URZ, 0x33, !UPT ;  /* 0x000000203f207292 */ /* 0x000fe4000f8e333f */
[----:B------:R-:W-:Y:S02]  /*18870*/  UIADD3 UR33, UR35, UR33, URZ ;  /* 0x0000002123217290 */ /* 0x000fe4000fffe03f */
[----:B------:R-:W-:Y:S01]  /*18880*/  UIADD3 UR42, UR29, 0x1, URZ ;  /* 0x000000011d2a7890 */ /* 0x000fe2000fffe03f */
[----:B------:R-:W-:-:S11]  /*18890*/  ULDC.64 UR38, c[0x0][0x198] ;  /* 0x0000660000267ab9 */ /* 0x000fd60000000a00 */
.L_x_428:
[----:B------:R-:W-:-:S03]  /*188a0*/  UMOV UR8, 0xffffffff ;  /* 0xffffffff00087882 */ /* 0x000fc60000000000 */
[----:B------:R-:W-:Y:S05]  /*188b0*/  BRA.DIV UR8, `(.L_x_418) ;  /* 0x0000000e08f07947 */ /* 0x000fea000b800000 */
[----:B------:R-:W-:-:S13]  /*188c0*/  ELECT P0, URZ, PT ;  /* 0x00000000003f782f */ /* 0x000fda0003800000 */
.L_x_439:
[----:B------:R-:W0:Y:S01]  /*188d0*/  LDC R4, c[0x0][0x28c] ;  /* 0x0000a300ff047b82 */ /* 0x000e220000000800 */
[----:B------:R-:W-:Y:S01]  /*188e0*/  BSSY B1, `(.L_x_419) ;  /* 0x0000049000017945 */ /* 0x000fe20003800000 */
[----:B0-----:R-:W-:-:S13]  /*188f0*/  ISETP.LT.OR P0, PT, R4, 0x1, !P0 ;  /* 0x000000010400780c */ /* 0x001fda0004701670 */
[----:B------:R-:W-:Y:S05]  /*18900*/  @P0 BRA `(.L_x_420) ;  /* 0x0000000400180947 */ /* 0x000fea0003800000 */
[----:B------:R-:W-:Y:S01]  /*18910*/  LEA R2, R2, UR7, 0x8 ;  /* 0x0000000702027c11 */ /* 0x000fe2000f8e40ff */
[----:B------:R-:W-:Y:S01]  /*18920*/  IMAD.SHL.U32 R3, R3, 0x100, RZ ;  /* 0x0000010003037824 */ /* 0x000fe200078e00ff */
[----:B------:R-:W-:Y:S01]  /*18930*/  MOV R12, RZ ;  /* 0x000000ff000c7202 */ /* 0x000fe20000000f00 */
[----:B------:R-:W-:Y:S01]  /*18940*/  IMAD.MOV.U32 R11, RZ, RZ, RZ ;  /* 0x000000ffff0b7224 */ /* 0x000fe200078e00ff */
[----:B------:R-:W-:Y:S01]  /*18950*/  MOV R14, RZ ;  /* 0x000000ff000e7202 */ /* 0x000fe20000000f00 */
[----:B------:R-:W-:Y:S02]  /*18960*/  IMAD.U32 R13, RZ, RZ, UR42 ;  /* 0x0000002aff0d7e24 */ /* 0x000fe4000f8e00ff */
[----:B------:R-:W-:Y:S02]  /*18970*/  IMAD.MOV.U32 R4, RZ, RZ, R0 ;  /* 0x000000ffff047224 */ /* 0x000fe400078e0000 */
[----:B------:R-:W-:-:S07]  /*18980*/  IMAD.MOV.U32 R5, RZ, RZ, R6 ;  /* 0x000000ffff057224 */ /* 0x000fce00078e0006 */
.L_x_423:
[----:B------:R-:W0:Y:S01]  /*18990*/  S2R R10, SR_CgaCtaId ;  /* 0x00000000000a7919 */ /* 0x000e220000008800 */
[----:B------:R-:W-:Y:S01]  /*189a0*/  MOV R7, 0x400 ;  /* 0x0000040000077802 */ /* 0x000fe20000000f00 */
[----:B------:R-:W1:Y:S03]  /*189b0*/  S2R R15, SR_TID.X ;  /* 0x00000000000f7919 */ /* 0x000e660000002100 */
[----:B0-----:R-:W-:Y:S02]  /*189c0*/  LEA R16, R10, R7, 0x18 ;  /* 0x000000070a107211 */ /* 0x001fe400078ec0ff */
[----:B------:R-:W-:Y:S02]  /*189d0*/  SHF.L.U32 R10, R4, 0x1f, RZ ;  /* 0x0000001f040a7819 */ /* 0x000fe400000006ff */
[----:B-1----:R-:W-:Y:S01]  /*189e0*/  LOP3.LUT P1, RZ, R15, 0x7f, RZ, 0xc0, !PT ;  /* 0x0000007f0fff7812 */ /* 0x002fe2000782c0ff */
[----:B------:R-:W-:-:S04]  /*189f0*/  IMAD R7, R5, 0x8, R16 ;  /* 0x0000000805077824 */ /* 0x000fc800078e0210 */
[----:B------:R-:W0:Y:S02]  /*18a00*/  SYNCS.PHASECHK.TRANS64.TRYWAIT P0, [R7+URZ+0x20], R10 ;  /* 0x0000200a070075a7 */ /* 0x000e24000800017f */
[----:B0-----:R-:W-:Y:S06]  /*18a10*/  @!P0 BRA `(.L_x_421) ;  /* 0x0000000c00b88947 */ /* 0x001fec0003800000 */
.L_x_440:
[----:B0-----:R-:W0:Y:S01]  /*18a20*/  @!P1 LDC R10, c[0x0][0x640] ;  /* 0x00019000ff0a9b82 */ /* 0x001e220000000800 */
[----:B------:R-:W-:-:S04]  /*18a30*/  UPRMT UR8, UR36, 0x9910, URZ ;  /* 0x0000991024087896 */ /* 0x000fc8000800003f */
[----:B------:R-:W-:-:S06]  /*18a40*/  UISETP.NE.AND UP0, UPT, UR8, 0x2, UPT ;  /* 0x000000020800788c */ /* 0x000fcc000bf05270 */
[----:B------:R-:W-:Y:S01]  /*18a50*/  PLOP3.LUT P0, PT, PT, PT, UP0, 0x80, 0x0 ;  /* 0x000000000000781c */ /* 0x000fe20003f0f008 */
[----:B0-----:R0:W-:-:S12]  /*18a60*/  @!P1 SYNCS.ARRIVE.TRANS64 RZ, [R7+URZ], R10 ;  /* 0x0000000a07ff99a7 */ /* 0x0011d8000800003f */
[----:B------:R-:W-:Y:S05]  /*18a70*/  @P0 BRA `(.L_x_422) ;  /* 0x0000000000040947 */ /* 0x000fea0003800000 */
[----:B------:R-:W-:Y:S01]  /*18a80*/  BPT.TRAP 0x1 ;  /* 0x000000040000795c */ /* 0x000fe20000300000 */
.L_x_422:
[----:B0-----:R-:W-:Y:S01]  /*18a90*/  LEA R10, R5, UR13, 0xd ;  /* 0x0000000d050a7c11 */ /* 0x001fe2000f8e68ff */
[----:B------:R-:W-:Y:S01]  /*18aa0*/  VIADD R13, R13, 0xffffffff ;  /* 0xffffffff0d0d7836 */ /* 0x000fe20000000000 */
[----:B------:R-:W-:Y:S01]  /*18ab0*/  R2UR UR9, R16 ;  /* 0x00000000100972ca */ /* 0x000fe200000e0000 */
[----:B------:R-:W-:Y:S01]  /*18ac0*/  UIADD3 UR22, UP0, UR38, 0xf0, URZ ;  /* 0x000000f026167890 */ /* 0x000fe2000ff1e03f */
[----:B------:R-:W-:Y:S01]  /*18ad0*/  R2UR UR16, R5 ;  /* 0x00000000051072ca */ /* 0x000fe200000e0000 */
[--C-:B------:R-:W-:Y:S01]  /*18ae0*/  IMAD R10, R10, 0x2, R16.reuse ;  /* 0x000000020a0a7824 */ /* 0x100fe200078e0210 */
[----:B------:R-:W-:Y:S01]  /*18af0*/  R2UR UR25, R7 ;  /* 0x00000000071972ca */ /* 0x000fe200000e0000 */
[----:B------:R-:W-:Y:S01]  /*18b00*/  IMAD R16, R5, 0x8000, R16 ;  /* 0x0000800005107824 */ /* 0x000fe200078e0210 */
[----:B------:R-:W-:Y:S01]  /*18b10*/  R2UR UR28, R9 ;  /* 0x00000000091c72ca */ /* 0x000fe200000e0000 */
[----:B------:R-:W-:Y:S01]  /*18b20*/  UIADD3 UR30, UP1, UR38, 0x1f0, URZ ;  /* 0x000001f0261e7890 */ /* 0x000fe2000ff3e03f */
[----:B------:R-:W-:Y:S01]  /*18b30*/  R2UR UR24, R10 ;  /* 0x000000000a1872ca */ /* 0x000fe200000e0000 */
[----:B------:R-:W-:Y:S01]  /*18b40*/  UIADD3 UR40, UP2, UR38, 0x2f0, URZ ;  /* 0x000002f026287890 */ /* 0x000fe2000ff5e03f */
[----:B------:R-:W-:Y:S01]  /*18b50*/  R2UR UR8, R16 ;  /* 0x00000000100872ca */ /* 0x000fe200000e0000 */
[----:B------:R-:W-:Y:S01]  /*18b60*/  UIADD3.X UR23, URZ, UR39, URZ, UP0, !UPT ;  /* 0x000000273f177290 */ /* 0x000fe200087fe43f */
[----:B------:R-:W-:Y:S01]  /*18b70*/  R2UR UR27, R2 ;  /* 0x00000000021b72ca */ /* 0x000fe200000e0000 */
[----:B------:R-:W-:Y:S01]  /*18b80*/  UIADD3.X UR31, URZ, UR39, URZ, UP1, !UPT ;  /* 0x000000273f1f7290 */ /* 0x000fe20008ffe43f */
[----:B------:R-:W-:Y:S01]  /*18b90*/  R2UR UR26, R12 ;  /* 0x000000000c1a72ca */ /* 0x000fe200000e0000 */
[----:B------:R-:W-:Y:S01]  /*18ba0*/  ULEA UR16, UR16, UR21, 0xb ;  /* 0x0000001510107291 */ /* 0x000fe2000f8e583f */
[C---:B------:R-:W-:Y:S01]  /*18bb0*/  R2UR UR19, R14.reuse ;  /* 0x000000000e1372ca */ /* 0x040fe200000e0000 */
[----:B------:R-:W-:Y:S01]  /*18bc0*/  UIADD3.X UR41, URZ, UR39, URZ, UP2, !UPT ;  /* 0x000000273f297290 */ /* 0x000fe200097fe43f */
[----:B------:R-:W-:Y:S01]  /*18bd0*/  R2UR UR10, R11 ;  /* 0x000000000b0a72ca */ /* 0x000fe200000e0000 */
[----:B------:R-:W-:Y:S01]  /*18be0*/  UIADD3 UR16, UR9, 0x30100, UR16 ;  /* 0x0003010009107890 */ /* 0x000fe2000fffe010 */
[----:B------:R-:W-:Y:S01]  /*18bf0*/  R2UR UR11, R3 ;  /* 0x00000000030b72ca */ /* 0x000fe200000e0000 */
[----:B------:R-:W-:Y:S01]  /*18c00*/  UIADD3 UR24, UR24, 0x100, URZ ;  /* 0x0000010018187890 */ /* 0x000fe2000fffe03f */
[----:B------:R-:W-:Y:S01]  /*18c10*/  ISETP.GT.AND P1, PT, R13, 0x1, PT ;  /* 0x000000010d00780c */ /* 0x000fe20003f24270 */
[----:B------:R-:W-:Y:S01]  /*18c20*/  UIADD3 UR8, UR8, 0x10100, URZ ;  /* 0x0001010008087890 */ /* 0x000fe2000fffe03f */
[----:B------:R-:W-:Y:S01]  /*18c30*/  IADD3 R5, R5, 0x1, RZ ;  /* 0x0000000105057810 */ /* 0x000fe20007ffe0ff */
[----:B------:R-:W-:Y:S01]  /*18c40*/  UMOV UR37, 0x30000 ;  /* 0x0003000000257882 */ /* 0x000fe20000000000 */
[----:B------:R-:W-:Y:S01]  /*18c50*/  UMOV UR14, 0x0 ;  /* 0x00000000000e7882 */ /* 0x000fe20000000000 */
[----:B------:R-:W-:Y:S01]  /*18c60*/  UMOV UR15, 0x10000000 ;  /* 0x10000000000f7882 */ /* 0x000fe20000000000 */
[----:B------:R-:W-:Y:S01]  /*18c70*/  ISETP.NE.AND P0, PT, R5, 0x4, PT ;  /* 0x000000040500780c */ /* 0x000fe20003f05270 */
[----:B------:R-:W-:Y:S01]  /*18c80*/  UMOV UR17, UR25 ;  /* 0x0000001900117c82 */ /* 0x000fe20008000000 */
[----:B------:R-:W-:Y:S01]  /*18c90*/  UMOV UR20, UR28 ;  /* 0x0000001c00147c82 */ /* 0x000fe20008000000 */
[----:B------:R-:W-:Y:S01]  /*18ca0*/  UMOV UR18, UR27 ;  /* 0x0000001b00127c82 */ /* 0x000fe20008000000 */
[----:B------:R0:W-:Y:S01]  /*18cb0*/  UTMALDG.3D.MULTICAST [UR24], [UR22], UR37, desc[UR14] ;  /* 0x00000e18160073b4 */ /* 0x0001e20008011825 */
[----:B------:R-:W-:Y:S01]  /*18cc0*/  UMOV UR9, UR25 ;  /* 0x0000001900097c82 */ /* 0x000fe20008000000 */
[----:B------:R-:W-:Y:S01]  /*18cd0*/  UMOV UR12, UR28 ;  /* 0x0000001c000c7c82 */ /* 0x000fe20008000000 */
[----:B------:R-:W-:Y:S01]  /*18ce0*/  SEL R7, RZ, 0x1, P0 ;  /* 0x00000001ff077807 */ /* 0x000fe20000000000 */
[----:B------:R-:W-:Y:S01]  /*18cf0*/  VIADD R14, R14, 0x1 ;  /* 0x000000010e0e7836 */ /* 0x000fe20000000000 */
[----:B------:R-:W-:Y:S01]  /*18d00*/  IADD3 R11, R11, 0x40, RZ ;  /* 0x000000400b0b7810 */ /* 0x000fe20007ffe0ff */
[----:B------:R-:W-:Y:S01]  /*18d10*/  VIADD R12, R12, 0x20 ;  /* 0x000000200c0c7836 */ /* 0x000fe20000000000 */
[----:B------:R-:W-:Y:S01]  /*18d20*/  LOP3.LUT R4, R4, R7, RZ, 0x3c, !PT ;  /* 0x0000000704047212 */ /* 0x000fe200078e3cff */
[----:B------:R0:W-:Y:S01]  /*18d30*/  UTMALDG.3D.MULTICAST [UR16], [UR30], UR37, desc[UR14] ;  /* 0x00000e101e0073b4 */ /* 0x0001e20008011825 */
[----:B------:R-:W-:Y:S01]  /*18d40*/  SEL R5, R5, RZ, P0 ;  /* 0x000000ff05057207 */ /* 0x000fe20000000000 */
[----:B------:R0:W-:Y:S02]  /*18d50*/  UTMALDG.3D [UR8], [UR40], desc[UR14] ;  /* 0x00000e08280075b4 */ /* 0x0001e40008011000 */
[----:B0-----:R-:W-:Y:S05]  /*18d60*/  @P1 BRA `(.L_x_423) ;  /* 0xfffffffc00081947 */ /* 0x001fea000383ffff */
.L_x_420:
[----:B------:R-:W-:Y:S05]  /*18d70*/  BSYNC B1 ;  /* 0x0000000000017941 */ /* 0x000fea0003800000 */
.L_x_419:
[----:B------:R-:W2:Y:S01]  /*18d80*/  LDL.LU R16, [R1+0x204] ;  /* 0x0002040001107983 */ /* 0x000ea20000300800 */
[----:B------:R-:W-:Y:S01]  /*18d90*/  LOP3.LUT P2, RZ, R8, 0xff, RZ, 0xc0, !PT ;  /* 0x000000ff08ff7812 */ /* 0x000fe2000784c0ff */
[----:B------:R-:W-:Y:S01]  /*18da0*/  VIADD R6, R6, UR29 ;  /* 0x0000001d06067c36 */ /* 0x000fe20008000000 */
[----:B------:R-:W-:Y:S01]  /*18db0*/  ULDC.64 UR8, c[0x0][0x750] ;  /* 0x0001d40000087ab9 */ /* 0x000fe20000000a00 */
[----:B------:R-:W3:Y:S01]  /*18dc0*/  LDL.LU R15, [R1+0x208] ;  /* 0x00020800010f7983 */ /* 0x000ee20000300800 */
[----:B------:R-:W-:Y:S01]  /*18dd0*/  BSSY B1, `(.L_x_424) ;  /* 0x0000070000017945 */ /* 0x000fe20003800000 */
[----:B------:R-:W-:Y:S01]  /*18de0*/  IMAD.MOV.U32 R9, RZ, RZ, -0x1 ;  /* 0xffffffffff097424 */ /* 0x000fe200078e00ff */
[----:B------:R-:W-:Y:S02]  /*18df0*/  SHF.R.U32.HI R2, RZ, 0x2, R6 ;  /* 0x00000002ff027819 */ /* 0x000fe40000011606 */
[----:B------:R-:W-:Y:S02]  /*18e00*/  ISETP.GT.U32.AND P0, PT, R6, 0x3, PT ;  /* 0x000000030600780c */ /* 0x000fe40003f04070 */
[----:B------:R-:W-:-:S02]  /*18e10*/  LOP3.LUT R2, R2, 0x1, RZ, 0xc0, !PT ;  /* 0x0000000102027812 */ /* 0x000fc400078ec0ff */
[----:B------:R-:W-:Y:S01]  /*18e20*/  LOP3.LUT R6, R6, 0x3, RZ, 0xc0, !PT ;  /* 0x0000000306067812 */ /* 0x000fe200078ec0ff */
[----:B------:R-:W0:Y:S01]  /*18e30*/  @P2 S2R R3, SR_CgaCtaId ;  /* 0x0000000000032919 */ /* 0x000e220000008800 */
[----:B------:R-:W-:Y:S02]  /*18e40*/  ISETP.NE.U32.AND P1, PT, R2, 0x1, PT ;  /* 0x000000010200780c */ /* 0x000fe40003f25070 */
[----:B------:R-:W-:Y:S02]  /*18e50*/  @P2 MOV R2, 0x400 ;  /* 0x0000040000022802 */ /* 0x000fe40000000f00 */
[----:B------:R-:W-:Y:S02]  /*18e60*/  PRMT R4, RZ, 0x7610, R4 ;  /* 0x00007610ff047816 */ /* 0x000fe40000000004 */
[----:B------:R-:W-:Y:S02]  /*18e70*/  PRMT R8, RZ, 0x7610, R8 ;  /* 0x00007610ff087816 */ /* 0x000fe40000000008 */
[----:B0-----:R-:W-:Y:S01]  /*18e80*/  @P2 LEA R2, R3, R2, 0x18 ;  /* 0x0000000203022211 */ /* 0x001fe200078ec0ff */
[----:B------:R-:W-:-:S03]  /*18e90*/  IMAD.U32 R3, RZ, RZ, UR29 ;  /* 0x0000001dff037e24 */ /* 0x000fc6000f8e00ff */
[----:B------:R0:W-:Y:S02]  /*18ea0*/  @P2 SYNCS.ARRIVE.TRANS64.A1T0 RZ, [R2+URZ+0x58], RZ ;  /* 0x000058ff02ff29a7 */ /* 0x0001e4000810003f */
[C---:B------:R-:W-:Y:S02]  /*18eb0*/  ISETP.LT.U32.AND P0, PT, R3.reuse, 0x4, P0 ;  /* 0x000000040300780c */ /* 0x040fe40000701070 */
[----:B------:R-:W-:Y:S02]  /*18ec0*/  ISETP.GT.U32.AND P1, PT, R3, 0x3, !P1 ;  /* 0x000000030300780c */ /* 0x000fe40004f24070 */
[----:B------:R-:W-:Y:S02]  /*18ed0*/  SEL R3, RZ, 0x1, !P0 ;  /* 0x00000001ff037807 */ /* 0x000fe40004000000 */
[----:B0-----:R-:W-:-:S04]  /*18ee0*/  SEL R2, RZ, 0x1, !P1 ;  /* 0x00000001ff027807 */ /* 0x001fc80004800000 */
[----:B------:R-:W-:Y:S01]  /*18ef0*/  LOP3.LUT R0, R2, R0, R3, 0x96, !PT ;  /* 0x0000000002007212 */ /* 0x000fe200078e9603 */
[----:B------:R-:W-:Y:S01]  /*18f00*/  IMAD.MOV.U32 R2, RZ, RZ, -0x1 ;  /* 0xffffffffff027424 */ /* 0x000fe200078e00ff */
[----:B------:R-:W-:Y:S02]  /*18f10*/  MOV R3, 0xffffffff ;  /* 0xffffffff00037802 */ /* 0x000fe40000000f00 */
[----:B---3--:R-:W-:-:S04]  /*18f20*/  IADD3 R15, P0, R15, UR34, RZ ;  /* 0x000000220f0f7c10 */ /* 0x008fc8000ff1e0ff */
[----:B--2---:R-:W-:Y:S01]  /*18f30*/  IADD3.X R16, R16, UR33, RZ, P0, !PT ;  /* 0x0000002110107c10 */ /* 0x004fe200087fe4ff */
[----:B------:R0:W-:Y:S01]  /*18f40*/  STL [R1+0x208], R15 ;  /* 0x0002080f01007387 */ /* 0x0001e20000100800 */
[----:B------:R-:W-:-:S03]  /*18f50*/  ISETP.GE.U32.AND P0, PT, R15, UR8, PT ;  /* 0x000000080f007c0c */ /* 0x000fc6000bf06070 */
[----:B------:R0:W-:Y:S01]  /*18f60*/  STL [R1+0x204], R16 ;  /* 0x0002041001007387 */ /* 0x0001e20000100800 */
[----:B------:R-:W-:-:S13]  /*18f70*/  ISETP.GE.U32.AND.EX P0, PT, R16, UR9, PT, P0 ;  /* 0x0000000910007c0c */ /* 0x000fda000bf06100 */
[----:B0-----:R-:W-:Y:S05]  /*18f80*/  @P0 BRA `(.L_x_425) ;  /* 0x0000000400500947 */ /* 0x001fea0003800000 */
[----:B------:R-:W0:Y:S01]  /*18f90*/  S2R R7, SR_CTAID.X ;  /* 0x0000000000077919 */ /* 0x000e220000002500 */
[----:B------:R-:W-:Y:S01]  /*18fa0*/  ULDC UR8, c[0x0][0x150] ;  /* 0x0000540000087ab9 */ /* 0x000fe20000000800 */
[----:B------:R-:W1:Y:S01]  /*18fb0*/  LDC R4, c[0x0][0x144] ;  /* 0x00005100ff047b82 */ /* 0x000e620000000800 */
[----:B------:R-:W-:Y:S01]  /*18fc0*/  ULDC UR11, c[0x0][0x730] ;  /* 0x0001cc00000b7ab9 */ /* 0x000fe20000000800 */
[----:B------:R-:W2:Y:S06]  /*18fd0*/  S2R R5, SR_CTAID.Y ;  /* 0x0000000000057919 */ /* 0x000eac0000002600 */
[----:B------:R-:W3:Y:S01]  /*18fe0*/  LDC R10, c[0x0][0x148] ;  /* 0x00005200ff0a7b82 */ /* 0x000ee20000000800 */
[----:B0-----:R-:W-:-:S02]  /*18ff0*/  I2FP.F32.U32 R2, R7 ;  /* 0x0000000700027245 */ /* 0x001fc40000201000 */
[----:B--2---:R-:W-:-:S03]  /*19000*/  I2FP.F32.U32 R3, R5 ;  /* 0x0000000500037245 */ /* 0x004fc60000201000 */
[----:B------:R-:W-:Y:S01]  /*19010*/  FMUL R2, R2, UR8 ;  /* 0x0000000802027c20 */ /* 0x000fe20008400000 */
[----:B------:R-:W-:Y:S02]  /*19020*/  ULDC UR8, c[0x0][0x154] ;  /* 0x0000550000087ab9 */ /* 0x000fe40000000800 */
[----:B------:R-:W-:Y:S01]  /*19030*/  FMUL R9, R3, UR8 ;  /* 0x0000000803097c20 */ /* 0x000fe20008400000 */
[----:B------:R-:W-:Y:S02]  /*19040*/  ULDC.64 UR8, c[0x0][0x728] ;  /* 0x0001ca0000087ab9 */ /* 0x000fe40000000a00 */
[----:B------:R-:W0:Y:S01]  /*19050*/  F2I.U32.TRUNC.NTZ R2, R2 ;  /* 0x0000000200027305 */ /* 0x000e22000020f000 */
[----:B------:R-:W-:-:S04]  /*19060*/  ISETP.NE.U32.AND P0, PT, RZ, UR8, PT ;  /* 0x00000008ff007c0c */ /* 0x000fc8000bf05070 */
[----:B------:R-:W-:-:S03]  /*19070*/  ISETP.NE.AND.EX P0, PT, RZ, UR9, PT, P0 ;  /* 0x00000009ff007c0c */ /* 0x000fc6000bf05300 */
[----:B------:R-:W2:Y:S01]  /*19080*/  F2I.U32.TRUNC.NTZ R9, R9 ;  /* 0x0000000900097305 */ /* 0x000ea2000020f000 */
[----:B0-----:R-:W-:Y:S01]  /*19090*/  IMAD.MOV R3, RZ, RZ, -R2 ;  /* 0x000000ffff037224 */ /* 0x001fe200078e0a02 */
[----:B------:R-:W-:-:S03]  /*190a0*/  MOV R2, R15 ;  /* 0x0000000f00027202 */ /* 0x000fc60000000f00 */
[----:B-1----:R-:W-:Y:S02]  /*190b0*/  IMAD R7, R4, R3, R7 ;  /* 0x0000000304077224 */ /* 0x002fe400078e0207 */
[----:B--2---:R-:W-:-:S04]  /*190c0*/  IMAD.MOV R3, RZ, RZ, -R9 ;  /* 0x000000ffff037224 */ /* 0x004fc800078e0a09 */
[----:B---3--:R-:W-:Y:S02]  /*190d0*/  @P3 IMAD R7, R10, R3, R5 ;  /* 0x000000030a073224 */ /* 0x008fe400078e0205 */
[----:B------:R-:W-:Y:S01]  /*190e0*/  IMAD.MOV.U32 R3, RZ, RZ, R16 ;  /* 0x000000ffff037224 */ /* 0x000fe200078e0010 */
[----:B------:R-:W-:Y:S06]  /*190f0*/  @!P0 BRA `(.L_x_426) ;  /* 0x0000000000288947 */ /* 0x000fec0003800000 */
[----:B------:R-:W-:Y:S02]  /*19100*/  ULDC UR10, c[0x0][0x734] ;  /* 0x0001cd00000a7ab9 */ /* 0x000fe40000000800 */
[----:B------:R-:W-:-:S05]  /*19110*/  IADD3 R3, P0, R15, UR10, RZ ;  /* 0x0000000a0f037c10 */ /* 0x000fca000ff1e0ff */
[----:B------:R-:W-:-:S04]  /*19120*/  IMAD.X R9, RZ, RZ, R16, P0 ;  /* 0x000000ffff097224 */ /* 0x000fc800000e0610 */
[----:B------:R-:W-:-:S04]  /*19130*/  IMAD.WIDE.U32 R4, R9, UR8, RZ ;  /* 0x0000000809047c25 */ /* 0x000fc8000f8e00ff */
[----:B------:R-:W-:-:S04]  /*19140*/  IMAD.WIDE.U32 R4, P0, R3, UR9, R4 ;  /* 0x0000000903047c25 */ /* 0x000fc8000f800004 */
[----:B------:R-:W-:Y:S01]  /*19150*/  IMAD.WIDE.U32 R2, R3, UR8, RZ ;  /* 0x0000000803027c25 */ /* 0x000fe2000f8e00ff */
[----:B------:R-:W-:-:S04]  /*19160*/  MOV R2, R5 ;  /* 0x0000000500027202 */ /* 0x000fc80000000f00 */
[----:B------:R-:W-:Y:S01]  /*19170*/  IADD3 RZ, P1, R3, R4, RZ ;  /* 0x0000000403ff7210 */ /* 0x000fe20007f3e0ff */
[----:B------:R-:W-:-:S04]  /*19180*/  IMAD.X R3, RZ, RZ, RZ, P0 ;  /* 0x000000ffff037224 */ /* 0x000fc800000e06ff */
[----:B------:R-:W-:-:S08]  /*19190*/  IMAD.WIDE.U32.X R2, R9, UR9, R2, P1 ;  /* 0x0000000909027c25 */ /* 0x000fd000088e0402 */
.L_x_426:
[--C-:B------:R-:W-:Y:S01]  /*191a0*/  SHF.R.U64 R9, R2, UR11, R3.reuse ;  /* 0x0000000b02097c19 */ /* 0x100fe20008001203 */
[----:B------:R-:W-:Y:S01]  /*191b0*/  ULDC.64 UR8, c[0x0][0x720] ;  /* 0x0001c80000087ab9 */ /* 0x000fe20000000a00 */
[----:B------:R-:W-:Y:S01]  /*191c0*/  SHF.R.U32.HI R2, RZ, UR11, R3 ;  /* 0x0000000bff027c19 */ /* 0x000fe20008011603 */
[----:B------:R-:W-:Y:S01]  /*191d0*/  IMAD.MOV.U32 R3, RZ, RZ, R16 ;  /* 0x000000ffff037224 */ /* 0x000fe200078e0010 */
[----:B------:R-:W-:Y:S01]  /*191e0*/  IADD3 R11, P0, RZ, -R9, RZ ;  /* 0x80000009ff0b7210 */ /* 0x000fe20007f1e0ff */
[----:B------:R-:W-:-:S04]  /*191f0*/  ULDC.64 UR10, c[0x0][0x740] ;  /* 0x0001d000000a7ab9 */ /* 0x000fc80000000a00 */
[----:B------:R-:W-:Y:S01]  /*19200*/  IMAD.X R2, RZ, RZ, ~R2, P0 ;  /* 0x000000ffff027224 */ /* 0x000fe200000e0e02 */
[----:B------:R-:W-:-:S03]  /*19210*/  ISETP.NE.U32.AND P0, PT, RZ, UR10, PT ;  /* 0x0000000aff007c0c */ /* 0x000fc6000bf05070 */
[----:B------:R-:W-:Y:S01]  /*19220*/  IMAD R2, R2, UR8, RZ ;  /* 0x0000000802027c24 */ /* 0x000fe2000f8e02ff */
[----:B------:R-:W-:-:S03]  /*19230*/  ISETP.NE.AND.EX P0, PT, RZ, UR11, PT, P0 ;  /* 0x0000000bff007c0c */ /* 0x000fc6000bf05300 */
[----:B------:R-:W-:Y:S02]  /*19240*/  IMAD R5, R11, UR9, R2 ;  /* 0x000000090b057c24 */ /* 0x000fe4000f8e0202 */
[----:B------:R-:W-:-:S04]  /*19250*/  IMAD.MOV.U32 R2, RZ, RZ, R15 ;  /* 0x000000ffff027224 */ /* 0x000fc800078e000f */
[----:B------:R-:W-:Y:S01]  /*19260*/  IMAD.WIDE.U32 R2, R11, UR8, R2 ;  /* 0x000000080b027c25 */ /* 0x000fe2000f8e0002 */
[----:B------:R-:W-:-:S04]  /*19270*/  ULDC UR8, c[0x0][0x718] ;  /* 0x0001c60000087ab9 */ /* 0x000fc80000000800 */
[----:B------:R-:W-:-:S04]  /*19280*/  IADD3 R3, R3, R5, RZ ;  /* 0x0000000503037210 */ /* 0x000fc80007ffe0ff */
[--C-:B------:R-:W-:Y:S02]  /*19290*/  SHF.R.U64 R10, R2, UR8, R3.reuse ;  /* 0x00000008020a7c19 */ /* 0x100fe40008001203 */
[----:B------:R-:W-:Y:S01]  /*192a0*/  SHF.R.U32.HI R3, RZ, UR8, R3 ;  /* 0x00000008ff037c19 */ /* 0x000fe20008011603 */
[----:B------:R-:W-:-:S03]  /*192b0*/  ULDC UR8, c[0x0][0x708] ;  /* 0x0001c20000087ab9 */ /* 0x000fc60000000800 */
[--C-:B------:R-:W-:Y:S02]  /*192c0*/  SHF.R.U64 R12, R10, UR8, R3.reuse ;  /* 0x000000080a0c7c19 */ /* 0x100fe40008001203 */
[----:B------:R-:W-:Y:S01]  /*192d0*/  SHF.R.U32.HI R3, RZ, UR8, R3 ;  /* 0x00000008ff037c19 */ /* 0x000fe20008011603 */
[----:B------:R-:W-:-:S03]  /*192e0*/  ULDC UR8, c[0x0][0x758] ;  /* 0x0001d60000087ab9 */ /* 0x000fc60000000800 */
[--C-:B------:R-:W-:Y:S02]  /*192f0*/  SHF.R.U64 R11, R12, UR8, R3.reuse ;  /* 0x000000080c0b7c19 */ /* 0x100fe40008001203 */
[----:B------:R-:W-:-:S03]  /*19300*/  SHF.R.U32.HI R13, RZ, UR8, R3 ;  /* 0x00000008ff0d7c19 */ /* 0x000fc60008011603 */
[----:B------:R-:W-:Y:S02]  /*19310*/  IMAD.MOV.U32 R2, RZ, RZ, R11 ;  /* 0x000000ffff027224 */ /* 0x000fe400078e000b */
[----:B------:R-:W-:Y:S01]  /*19320*/  IMAD.MOV.U32 R3, RZ, RZ, R13 ;  /* 0x000000ffff037224 */ /* 0x000fe200078e000d */
[----:B------:R-:W-:Y:S06]  /*19330*/  @!P0 BRA `(.L_x_427) ;  /* 0x0000000000288947 */ /* 0x000fec0003800000 */
[----:B------:R-:W-:Y:S02]  /*19340*/  ULDC UR8, c[0x0][0x74c] ;  /* 0x0001d30000087ab9 */ /* 0x000fe40000000800 */
[----:B------:R-:W-:-:S05]  /*19350*/  IADD3 R3, P0, R11, UR8, RZ ;  /* 0x000000080b037c10 */ /* 0x000fca000ff1e0ff */
[----:B------:R-:W-:-:S04]  /*19360*/  IMAD.X R13, RZ, RZ, R13, P0 ;  /* 0x000000ffff0d7224 */ /* 0x000fc800000e060d */
[----:B------:R-:W-:-:S04]  /*19370*/  IMAD.WIDE.U32 R4, R13, UR10, RZ ;  /* 0x0000000a0d047c25 */ /* 0x000fc8000f8e00ff */
[----:B------:R-:W-:-:S04]  /*19380*/  IMAD.WIDE.U32 R4, P0, R3, UR11, R4 ;  /* 0x0000000b03047c25 */ /* 0x000fc8000f800004 */
[----:B------:R-:W-:-:S04]  /*19390*/  IMAD.WIDE.U32 R2, R3, UR10, RZ ;  /* 0x0000000a03027c25 */ /* 0x000fc8000f8e00ff */
[----:B------:R-:W-:Y:S01]  /*193a0*/  IMAD.MOV.U32 R2, RZ, RZ, R5 ;  /* 0x000000ffff027224 */ /* 0x000fe200078e0005 */
[----:B------:R-:W-:Y:S02]  /*193b0*/  IADD3 RZ, P1, R3, R4, RZ ;  /* 0x0000000403ff7210 */ /* 0x000fe40007f3e0ff */
[----:B------:R-:W-:-:S03]  /*193c0*/  IADD3.X R3, RZ, RZ, RZ, P0, !PT ;  /* 0x000000ffff037210 */ /* 0x000fc600007fe4ff */
[----:B------:R-:W-:-:S08]  /*193d0*/  IMAD.WIDE.U32.X R2, R13, UR11, R2, P1 ;  /* 0x0000000b0d027c25 */ /* 0x000fd000088e0402 */
.L_x_427:
[----:B------:R-:W-:Y:S01]  /*193e0*/  ULDC UR8, c[0x0][0x748] ;  /* 0x0001d20000087ab9 */ /* 0x000fe20000000800 */
[----:B------:R-:W-:Y:S01]  /*193f0*/  LOP3.LUT R12, R12, UR32, RZ, 0xc0, !PT ;  /* 0x000000200c0c7c12 */ /* 0x000fe2000f8ec0ff */
[----:B------:R-:W-:Y:S01]  /*19400*/  IMAD.MOV.U32 R4, RZ, RZ, 0x1 ;  /* 0x00000001ff047424 */ /* 0x000fe200078e00ff */
[----:B------:R-:W-:Y:S01]  /*19410*/  SHF.R.U64 R3, R2, UR8, R3 ;  /* 0x0000000802037c19 */ /* 0x000fe20008001203 */
[----:B------:R-:W-:-:S04]  /*19420*/  ULDC UR8, c[0x0][0x738] ;  /* 0x0001ce0000087ab9 */ /* 0x000fc80000000800 */
[----:B------:R-:W-:Y:S02]  /*19430*/  IMAD.MOV R2, RZ, RZ, -R3 ;  /* 0x000000ffff027224 */ /* 0x000fe400078e0a03 */
[----:B------:R-:W-:Y:S02]  /*19440*/  IMAD R12, R3, UR5, R12 ;  /* 0x00000005030c7c24 */ /* 0x000fe4000f8e020c */
[----:B------:R-:W-:Y:S01]  /*19450*/  IMAD R11, R2, UR8, R11 ;  /* 0x00000008020b7c24 */ /* 0x000fe2000f8e020b */
[----:B------:R-:W-:Y:S01]  /*19460*/  ULDC UR8, c[0x0][0x710] ;  /* 0x0001c40000087ab9 */ /* 0x000fe20000000800 */
[----:B------:R-:W-:Y:S01]  /*19470*/  LOP3.LUT R2, R10, UR4, RZ, 0xc0, !PT ;  /* 0x000000040a027c12 */ /* 0x000fe2000f8ec0ff */
[----:B------:R-:W-:Y:S01]  /*19480*/  IMAD R7, R12, UR8, R7 ;  /* 0x000000080c077c24 */ /* 0x000fe2000f8e0207 */
[----:B------:R-:W-:-:S03]  /*19490*/  ULDC UR8, c[0x0][0x700] ;  /* 0x0001c00000087ab9 */ /* 0x000fc60000000800 */
[----:B------:R-:W-:-:S05]  /*194a0*/  IMAD R2, R11, UR8, R2 ;  /* 0x000000080b027c24 */ /* 0x000fca000f8e0202 */
[----:B------:R-:W-:Y:S02]  /*194b0*/  SEL R3, R2, R7, !P3 ;  /* 0x0000000702037207 */ /* 0x000fe40005800000 */
[----:B------:R-:W-:-:S07]  /*194c0*/  SEL R2, R7, R2, !P3 ;  /* 0x0000000207027207 */ /* 0x000fce0005800000 */
.L_x_425:
[----:B------:R-:W-:Y:S05]  /*194d0*/  BSYNC B1 ;  /* 0x0000000000017941 */ /* 0x000fea0003800000 */
.L_x_424:
[----:B------:R-:W-:-:S13]  /*194e0*/  LOP3.LUT P0, RZ, R4, 0xff, RZ, 0xc0, !PT ;  /* 0x000000ff04ff7812 */ /* 0x000fda000780c0ff */
[----:B------:R-:W-:Y:S05]  /*194f0*/  @P0 BRA `(.L_x_428) ;  /* 0xfffffff000e80947 */ /* 0x000fea000383ffff */
[----:B------:R-:W-:Y:S05]  /*19500*/  BSYNC B0 ;  /* 0x0000000000007941 */ /* 0x000fea0003800000 */
.L_x_417:
[----:B------:R-:W-:-:S03]  /*19510*/  UMOV UR8, 0xffffffff ;  /* 0xffffffff00087882 */ /* 0x000fc60000000000 */
[----:B------:R-:W-:Y:S05]  /*19520*/  BRA.DIV UR8, `(.L_x_429) ;  /* 0x0000000608087947 */ /* 0x000fea000b800000 */
[----:B------:R-:W-:-:S13]  /*19530*/  ELECT P0, URZ, PT ;  /* 0x00000000003f782f */ /* 0x000fda0003800000 */
.L_x_443:
[----:B------:R-:W-:Y:S04]  /*19540*/  BSSY B0, `(.L_x_430) ;  /* 0x000002c000007945 */ /* 0x000fe80003800000 */
[----:B------:R-:W-:Y:S05]  /*19550*/  @!P0 BRA `(.L_x_431) ;  /* 0x0000000000a88947 */ /* 0x000fea0003800000 */
[----:B------:R-:W-:-:S04]  /*19560*/  ULOP3.LUT UR8, UR6, 0x2, URZ, 0xfc, !UPT ;  /* 0x0000000206087892 */ /* 0x000fc8000f8efc3f */
[----:B------:R-:W-:-:S06]  /*19570*/  UISETP.NE.AND UP0, UPT, UR8, 0x3, UPT ;  /* 0x000000030800788c */ /* 0x000fcc000bf05270 */
[----:B------:R-:W-:-:S13]  /*19580*/  PLOP3.LUT P0, PT, PT, PT, UP0, 0x80, 0x0 ;  /* 0x000000000000781c */ /* 0x000fda0003f0f008 */
[----:B------:R-:W-:Y:S05]  /*19590*/  @!P0 BRA `(.L_x_432) ;  /* 0x0000000000048947 */ /* 0x000fea0003800000 */
[----:B------:R-:W-:Y:S01]  /*195a0*/  BPT.TRAP 0x1 ;  /* 0x000000040000795c */ /* 0x000fe20000300000 */
.L_x_432:
[----:B------:R-:W0:Y:S01]  /*195b0*/  S2R R3, SR_CgaCtaId ;  /* 0x0000000000037919 */ /* 0x000e220000008800 */
[----:B------:R-:W-:-:S04]  /*195c0*/  MOV R2, 0x400 ;  /* 0x0000040000027802 */ /* 0x000fc80000000f00 */
[----:B0-----:R-:W-:Y:S02]  /*195d0*/  LEA R3, R3, R2, 0x18 ;  /* 0x0000000203037211 */ /* 0x001fe400078ec0ff */
[----:B------:R-:W-:Y:S02]  /*195e0*/  SHF.L.U32 R2, R0, 0x1f, RZ ;  /* 0x0000001f00027819 */ /* 0x000fe400000006ff */
[----:B------:R-:W-:-:S05]  /*195f0*/  IADD3 R3, R3, 0x20, RZ ;  /* 0x0000002003037810 */ /* 0x000fca0007ffe0ff */
[----:B------:R-:W-:-:S04]  /*19600*/  IMAD R5, R6, 0x8, R3 ;  /* 0x0000000806057824 */ /* 0x000fc800078e0203 */
[----:B------:R-:W0:Y:S02]  /*19610*/  SYNCS.PHASECHK.TRANS64.TRYWAIT P0, [R5+URZ], R2 ;  /* 0x00000002050075a7 */ /* 0x000e24000800017f */
[----:B0-----:R-:W-:Y:S05]  /*19620*/  @!P0 BRA `(.L_x_433) ;  /* 0x0000000000e88947 */ /* 0x001fea0003800000 */
.L_x_444:
[----:B------:R-:W-:-:S05]  /*19630*/  VIADD R6, R6, 0x1 ;  /* 0x0000000106067836 */ /* 0x000fca0000000000 */
[----:B------:R-:W-:-:S04]  /*19640*/  ISETP.NE.AND P0, PT, R6, 0x4, PT ;  /* 0x000000040600780c */ /* 0x000fc80003f05270 */
[----:B0-----:R-:W-:Y:S02]  /*19650*/  SEL R5, RZ, 0x1, P0 ;  /* 0x00000001ff057807 */ /* 0x001fe40000000000 */
[----:B------:R-:W-:Y:S02]  /*19660*/  SEL R6, R6, RZ, P0 ;  /* 0x000000ff06067207 */ /* 0x000fe40000000000 */
[----:B------:R-:W-:-:S03]  /*19670*/  LOP3.LUT R5, R0, R5, RZ, 0x3c, !PT ;  /* 0x0000000500057212 */ /* 0x000fc600078e3cff */
[----:B------:R-:W-:Y:S01]  /*19680*/  IMAD R7, R6, 0x8, R3 ;  /* 0x0000000806077824 */ /* 0x000fe200078e0203 */
[----:B------:R-:W-:-:S04]  /*19690*/  SHF.L.U32 R0, R5, 0x1f, RZ ;  /* 0x0000001f05007819 */ /* 0x000fc800000006ff */
[----:B------:R-:W0:Y:S02]  /*196a0*/  SYNCS.PHASECHK.TRANS64.TRYWAIT P0, [R7+URZ], R0 ;  /* 0x00000000070075a7 */ /* 0x000e24000800017f */
[----:B0-----:R-:W-:Y:S05]  /*196b0*/  @!P0 BRA `(.L_x_434) ;  /* 0x0000000000d88947 */ /* 0x001fea0003800000 */
.L_x_445:
[----:B0-----:R-:W-:-:S04]  /*196c0*/  IADD3 R0, R6, 0x1, RZ ;  /* 0x0000000106007810 */ /* 0x001fc80007ffe0ff */
[----:B------:R-:W-:-:S04]  /*196d0*/  ISETP.NE.AND P0, PT, R0, 0x4, PT ;  /* 0x000000040000780c */ /* 0x000fc80003f05270 */
[----:B------:R-:W-:Y:S02]  /*196e0*/  SEL R2, RZ, 0x1, P0 ;  /* 0x00000001ff027807 */ /* 0x000fe40000000000 */
[----:B------:R-:W-:Y:S02]  /*196f0*/  SEL R4, R0, RZ, P0 ;  /* 0x000000ff00047207 */ /* 0x000fe40000000000 */
[----:B------:R-:W-:-:S03]  /*19700*/  LOP3.LUT R5, R5, R2, RZ, 0x3c, !PT ;  /* 0x0000000205057212 */ /* 0x000fc600078e3cff */
[----:B------:R-:W-:Y:S01]  /*19710*/  IMAD R7, R4, 0x8, R3 ;  /* 0x0000000804077824 */ /* 0x000fe200078e0203 */
[----:B------:R-:W-:-:S04]  /*19720*/  SHF.L.U32 R0, R5, 0x1f, RZ ;  /* 0x0000001f05007819 */ /* 0x000fc800000006ff */
[----:B------:R-:W0:Y:S02]  /*19730*/  SYNCS.PHASECHK.TRANS64.TRYWAIT P0, [R7+URZ], R0 ;  /* 0x00000000070075a7 */ /* 0x000e24000800017f */
[----:B0-----:R-:W-:Y:S05]  /*19740*/  @!P0 BRA `(.L_x_435) ;  /* 0x0000000000c88947 */ /* 0x001fea0003800000 */
.L_x_446:
[----:B0-----:R-:W-:-:S05]  /*19750*/  VIADD R0, R4, 0x1 ;  /* 0x0000000104007836 */ /* 0x001fca0000000000 */
[----:B------:R-:W-:-:S04]  /*19760*/  ISETP.NE.AND P0, PT, R0, 0x4, PT ;  /* 0x000000040000780c */ /* 0x000fc80003f05270 */
[----:B------:R-:W-:Y:S02]  /*19770*/  SEL R2, RZ, 0x1, P0 ;  /* 0x00000001ff027807 */ /* 0x000fe40000000000 */
[----:B------:R-:W-:Y:S02]  /*19780*/  SEL R0, R0, RZ, P0 ;  /* 0x000000ff00007207 */ /* 0x000fe40000000000 */
[----:B------:R-:W-:-:S03]  /*19790*/  LOP3.LUT R2, R5, R2, RZ, 0x3c, !PT ;  /* 0x0000000205027212 */ /* 0x000fc600078e3cff */
[----:B------:R-:W-:Y:S01]  /*197a0*/  IMAD R3, R0, 0x8, R3 ;  /* 0x0000000800037824 */ /* 0x000fe200078e0203 */
[----:B------:R-:W-:-:S07]  /*197b0*/  SHF.L.U32 R0, R2, 0x1f, RZ ;  /* 0x0000001f02007819 */ /* 0x000fce00000006ff */
.L_x_436:
[----:B0-----:R0:W1:Y:S02]  /*197c0*/  SYNCS.PHASECHK.TRANS64.TRYWAIT P0, [R3+URZ], R0 ;  /* 0x00000000030075a7 */ /* 0x001064000800017f */
[----:B-1----:R-:W-:Y:S05]  /*197d0*/  @!P0 NANOSLEEP.SYNCS 0x989680 ;  /* 0x009896800000895d */ /* 0x002fea0003900000 */
[----:B------:R-:W1:Y:S02]  /*197e0*/  @!P0 SYNCS.PHASECHK.TRANS64 P0, [R3+URZ], R0 ;  /* 0x00000000030085a7 */ /* 0x000e64000800007f */
[----:B-1----:R-:W-:Y:S05]  /*197f0*/  @!P0 BRA `(.L_x_436) ;  /* 0xfffffffc00f08947 */ /* 0x002fea000383ffff */
.L_x_431:
[----:B------:R-:W-:Y:S05]  /*19800*/  BSYNC B0 ;  /* 0x0000000000007941 */ /* 0x000fea0003800000 */
.L_x_430:
[----:B------:R-:W-:Y:S05]  /*19810*/  EXIT ;  /* 0x000000000000794d */ /* 0x000fea0003800000 */
.L_x_21:
[----:B---3--:R-:W-:-:S04]  /*19820*/  MOV R3, UR12 ;  /* 0x0000000c00037c02 */ /* 0x008fc80008000f00 */
[----:B------:R3:W4:Y:S03]  /*19830*/  SYNCS.PHASECHK.TRANS64.TRYWAIT P1, [R3+URZ], R2 ;  /* 0x00000002030075a7 */ /* 0x000726000802017f */
[----:B----4-:R-:W-:Y:S05]  /*19840*/  @!P1 NANOSLEEP.SYNCS 0x989680 ;  /* 0x009896800000995d */ /* 0x010fea0003900000 */
[----:B------:R-:W4:Y:S02]  /*19850*/  @!P1 SYNCS.PHASECHK.TRANS64 P1, [R3+URZ], R2 ;  /* 0x00000002030095a7 */ /* 0x000f24000802007f */
[----:B----4-:R-:W-:Y:S05]  /*19860*/  @!P1 BRA `(.L_x_21) ;  /* 0xfffffffc00ec9947 */ /* 0x010fea000383ffff */
[----:B------:R-:W-:Y:S05]  /*19870*/  BRA `(.L_x_20) ;  /* 0xfffffe8800507947 */ /* 0x000fea000383ffff */
.L_x_418:
[----:B------:R-:W-:Y:S01]  /*19880*/  BSSY B1, `(.L_x_437) ;  /* 0x0000006000017945 */ /* 0x000fe20003800000 */
[----:B------:R-:W-:-:S07]  /*19890*/  IMAD.MOV.U32 R4, RZ, RZ, -0x1 ;  /* 0xffffffffff047424 */ /* 0x000fce00078e00ff */
[----:B------:R-:W-:Y:S05]  /*198a0*/  WARPSYNC.COLLECTIVE R4, `(.L_x_438) ;  /* 0x00000000040c7348 */ /* 0x000fea0003c00000 */
[----:B------:R-:W-:Y:S02]  /*198b0*/  ELECT P0, UR62, PT ;  /* 0x00000000003e782f */ /* 0x000fe40003800000 */
[----:B------:R-:W-:Y:S01]  /*198c0*/  MOV R4, UR62 ;  /* 0x0000003e00047c02 */ /* 0x000fe20008000f00 */
[----:B------:R-:W-:Y:S10]  /*198d0*/  ENDCOLLECTIVE ;  /* 0x000000000000791b */ /* 0x000ff40003800000 */
.L_x_438:
[----:B------:R-:W-:Y:S05]  /*198e0*/  BSYNC B1 ;  /* 0x0000000000017941 */ /* 0x000fea0003800000 */
.L_x_437:
[----:B------:R-:W-:Y:S05]  /*198f0*/  BRA `(.L_x_439) ;  /* 0xffffffec00f47947 */ /* 0x000fea000383ffff */
.L_x_421:
[----:B0-----:R0:W1:Y:S02]  /*19900*/  SYNCS.PHASECHK.TRANS64.TRYWAIT P0, [R7+URZ+0x20], R10 ;  /* 0x0000200a070075a7 */ /* 0x001064000800017f */
[----:B-1----:R-:W-:Y:S05]  /*19910*/  @!P0 NANOSLEEP.SYNCS 0x989680 ;  /* 0x009896800000895d */ /* 0x002fea0003900000 */
[----:B------:R-:W1:Y:S02]  /*19920*/  @!P0 SYNCS.PHASECHK.TRANS64 P0, [R7+URZ+0x20], R10 ;  /* 0x0000200a070085a7 */ /* 0x000e64000800007f */
[----:B-1----:R-:W-:Y:S05]  /*19930*/  @!P0 BRA `(.L_x_421) ;  /* 0xfffffffc00f08947 */ /* 0x002fea000383ffff */
[----:B------:R-:W-:Y:S05]  /*19940*/  BRA `(.L_x_440) ;  /* 0xfffffff000347947 */ /* 0x000fea000383ffff */
.L_x_429:
[----:B------:R-:W-:Y:S01]  /*19950*/  BSSY B0, `(.L_x_441) ;  /* 0x0000006000007945 */ /* 0x000fe20003800000 */
[----:B------:R-:W-:-:S07]  /*19960*/  IMAD.MOV.U32 R4, RZ, RZ, -0x1 ;  /* 0xffffffffff047424 */ /* 0x000fce00078e00ff */
[----:B------:R-:W-:Y:S05]  /*19970*/  WARPSYNC.COLLECTIVE R4, `(.L_x_442) ;  /* 0x00000000040c7348 */ /* 0x000fea0003c00000 */
[----:B------:R-:W-:Y:S02]  /*19980*/  ELECT P0, UR62, PT ;  /* 0x00000000003e782f */ /* 0x000fe40003800000 */
[----:B------:R-:W-:Y:S01]  /*19990*/  MOV R4, UR62 ;  /* 0x0000003e00047c02 */ /* 0x000fe20008000f00 */
[----:B------:R-:W-:Y:S10]  /*199a0*/  ENDCOLLECTIVE ;  /* 0x000000000000791b */ /* 0x000ff40003800000 */
.L_x_442:
[----:B------:R-:W-:Y:S05]  /*199b0*/  BSYNC B0 ;  /* 0x0000000000007941 */ /* 0x000fea0003800000 */
.L_x_441:
[----:B------:R-:W-:Y:S05]  /*199c0*/  BRA `(.L_x_443) ;  /* 0xfffffff800dc7947 */ /* 0x000fea000383ffff */
.L_x_433:
[----:B0-----:R0:W1:Y:S02]  /*199d0*/  SYNCS.PHASECHK.TRANS64.TRYWAIT P0, [R5+URZ], R2 ;  /* 0x00000002050075a7 */ /* 0x001064000800017f */
[----:B-1----:R-:W-:Y:S05]  /*199e0*/  @!P0 NANOSLEEP.SYNCS 0x989680 ;  /* 0x009896800000895d */ /* 0x002fea0003900000 */
[----:B------:R-:W1:Y:S02]  /*199f0*/  @!P0 SYNCS.PHASECHK.TRANS64 P0, [R5+URZ], R2 ;  /* 0x00000002050085a7 */ /* 0x000e64000800007f */
[----:B-1----:R-:W-:Y:S05]  /*19a00*/  @!P0 BRA `(.L_x_433) ;  /* 0xfffffffc00f08947 */ /* 0x002fea000383ffff */
[----:B------:R-:W-:Y:S05]  /*19a10*/  BRA `(.L_x_444) ;  /* 0xfffffffc00047947 */ /* 0x000fea000383ffff */
.L_x_434:
[----:B0-----:R0:W1:Y:S02]  /*19a20*/  SYNCS.PHASECHK.TRANS64.TRYWAIT P0, [R7+URZ], R0 ;  /* 0x00000000070075a7 */ /* 0x001064000800017f */
[----:B-1----:R-:W-:Y:S05]  /*19a30*/  @!P0 NANOSLEEP.SYNCS 0x989680 ;  /* 0x009896800000895d */ /* 0x002fea0003900000 */
[----:B------:R-:W1:Y:S02]  /*19a40*/  @!P0 SYNCS.PHASECHK.TRANS64 P0, [R7+URZ], R0 ;  /* 0x00000000070085a7 */ /* 0x000e64000800007f */
[----:B-1----:R-:W-:Y:S05]  /*19a50*/  @!P0 BRA `(.L_x_434) ;  /* 0xfffffffc00f08947 */ /* 0x002fea000383ffff */
[----:B------:R-:W-:Y:S05]  /*19a60*/  BRA `(.L_x_445) ;  /* 0xfffffffc00147947 */ /* 0x000fea000383ffff */
.L_x_435:
[----:B0-----:R0:W1:Y:S02]  /*19a70*/  SYNCS.PHASECHK.TRANS64.TRYWAIT P0, [R7+URZ], R0 ;  /* 0x00000000070075a7 */ /* 0x001064000800017f */
[----:B-1----:R-:W-:Y:S05]  /*19a80*/  @!P0 NANOSLEEP.SYNCS 0x989680 ;  /* 0x009896800000895d */ /* 0x002fea0003900000 */
[----:B------:R-:W1:Y:S02]  /*19a90*/  @!P0 SYNCS.PHASECHK.TRANS64 P0, [R7+URZ], R0 ;  /* 0x00000000070085a7 */ /* 0x000e64000800007f */
[----:B-1----:R-:W-:Y:S05]  /*19aa0*/  @!P0 BRA `(.L_x_435) ;  /* 0xfffffffc00f08947 */ /* 0x002fea000383ffff */
[----:B------:R-:W-:Y:S05]  /*19ab0*/  BRA `(.L_x_446) ;  /* 0xfffffffc00247947 */ /* 0x000fea000383ffff */
.L_x_447:
[----:B------:R-:W-:-:S00]  /*19ac0*/  BRA `(.L_x_447) ;  /* 0xfffffffc00fc7947 */ /* 0x000fc0000383ffff */
[----:B------:R-:W-:-:S00]  /*19ad0*/  NOP ;  /* 0x0000000000007918 */ /* 0x000fc00000000000 */
        /* <DEDUP_REMOVED lines=10> */
.L_x_448:


//--------------------- .nv.shared._ZN7cutlass13device_kernelINS_4gemm6kernel13GemmUniversalIN4cute5tupleIJiiiiEEENS1_10collective13CollectiveMmaINS1_40MainloopSm90TmaGmmaWarpSpecializedSparseILi4ENS5_IJNS4_1CILi1EEENSA_ILi2EEESB_EEENS1_35KernelTmaWarpSpecializedCooperativeEEENS5_IJNSA_ILi256EEESG_NSA_ILi64EEEEEENS_10bfloat16_tENS5_IJNS4_6LayoutINS5_IJiNS5_IJSC_iEEEiEEENS5_IJlNS5_IJSB_SC_EEElEEEEENSK_INS5_IJNS5_IJNS5_IJNSA_ILi8EEESC_NSA_ILi4EEEEEEiEEENS5_IJNS5_IJNSA_ILi16EEESC_SC_EEEiEEEiEEENS5_IJNS5_IJNS5_IJSH_SU_NSA_ILi1024EEEEEENSA_ILi4096EEEEEENS5_IJNS5_IJSB_NSA_ILi512EEENSA_ILi32EEEEEElEEElEEEEEEEESJ_NS5_IJlSB_lEEENS4_8TiledMMAINS4_8MMA_AtomIJNS4_4SM904GMMA6SPARSE29GMMA_64x256x32_F32BF16BF16_SSILNS1D_5MajorE0ELS1G_0ELNS1D_7ScaleInE1ELS1H_1ELNS1D_9SparseSelE0EEEEEENSK_INS5_IJSC_SB_SB_EEENS5_IJSB_NSA_ILi0EEES1M_EEEEENS5_IJNS4_10UnderscoreES1P_S1P_EEEEENS4_23SM90_TMA_LOAD_MULTICASTENS4_14ComposedLayoutINS4_7SwizzleILi2ELi4ELi3EEENS4_25smem_sparse_ptr_flag_bitsILi2ELi16EEENSK_INS5_IJNS5_IJSB_SQ_EEENS5_IJSC_S13_EEEEEENS5_IJNS5_IJS1M_SH_EEESN_EEEEEEEvNS4_8identityENS4_13SM90_TMA_LOADENS1T_INS1U_ILi3ELi4ELi3EEENS4_18smem_ptr_flag_bitsILi16EEENSK_INS5_IJSQ_SH_EEENS5_IJSH_SB_EEEEEEEvS25_EENS_8epilogue10collective6detail29Sm90TmaWarpSpecializedAdapterINS2G_15DefaultEpilogueIfNS5_IJSB_llEEES2K_NS2F_6thread17LinearCombinationIfLi1EffLNS2L_9ScaleType4KindE0ELNS_15FloatRoundStyleE2EfEENS1_15EpilogueDefaultEEEEEvvEEEEvNT_6ParamsE --------------------------
	.section	.nv.shared._ZN7cutlass13device_kernelINS_4gemm6kernel13GemmUniversalIN4cute5tupleIJiiiiEEENS1_10collective13CollectiveMmaINS1_40MainloopSm90TmaGmmaWarpSpecializedSparseILi4ENS5_IJNS4_1CILi1EEENSA_ILi2EEESB_EEENS1_35KernelTmaWarpSpecializedCooperativeEEENS5_IJNSA_ILi256EEESG_NSA_ILi64EEEEEENS_10bfloat16_tENS5_IJNS4_6LayoutINS5_IJiNS5_IJSC_iEEEiEEENS5_IJlNS5_IJSB_SC_EEElEEEEENSK_INS5_IJNS5_IJNS5_IJNSA_ILi8EEESC_NSA_ILi4EEEEEEiEEENS5_IJNS5_IJNSA_ILi16EEESC_SC_EEEiEEEiEEENS5_IJNS5_IJNS5_IJSH_SU_NSA_ILi1024EEEEEENSA_ILi4096EEEEEENS5_IJNS5_IJSB_NSA_ILi512EEENSA_ILi32EEEEEElEEElEEEEEEEESJ_NS5_IJlSB_lEEENS4_8TiledMMAINS4_8MMA_AtomIJNS4_4SM904GMMA6SPARSE29GMMA_64x256x32_F32BF16BF16_SSILNS1D_5MajorE0ELS1G_0ELNS1D_7ScaleInE1ELS1H_1ELNS1D_9SparseSelE0EEEEEENSK_INS5_IJSC_SB_SB_EEENS5_IJSB_NSA_ILi0EEES1M_EEEEENS5_IJNS4_10UnderscoreES1P_S1P_EEEEENS4_23SM90_TMA_LOAD_MULTICASTENS4_14ComposedLayoutINS4_7SwizzleILi2ELi4ELi3EEENS4_25smem_sparse_ptr_flag_bitsILi2ELi16EEENSK_INS5_IJNS5_IJSB_SQ_EEENS5_IJSC_S13_EEEEEENS5_IJNS5_IJS1M_SH_EEESN_EEEEEEEvNS4_8identityENS4_13SM90_TMA_LOADENS1T_INS1U_ILi3ELi4ELi3EEENS4_18smem_ptr_flag_bitsILi16EEENSK_INS5_IJSQ_SH_EEENS5_IJSH_SB_EEEEEEEvS25_EENS_8epilogue10collective6detail29Sm90TmaWarpSpecializedAdapterINS2G_15DefaultEpilogueIfNS5_IJSB_llEEES2K_NS2F_6thread17LinearCombinationIfLi1EffLNS2L_9ScaleType4KindE0ELNS_15FloatRoundStyleE2EfEENS1_15EpilogueDefaultEEEEEvvEEEEvNT_6ParamsE,"aw",@nobits
	.sectionflags	@""
	.align	16
	.zero		1024


//--------------------- .nv.shared.reserved.0     --------------------------
	.section	.nv.shared.reserved.0,"aw",@nobits
	.weak		__nv_reservedSMEM_offset_0_alias
	.size		__nv_reservedSMEM_offset_0_alias, 0, 0
	.other		__nv_reservedSMEM_offset_0_alias,@"STO_CUDA_RESERVED_SHARED STV_DEFAULT"
__nv_reservedSMEM_offset_0_alias:
	.zero		0


//--------------------- .nv.global                --------------------------
	.section	.nv.global,"aw",@nobits
.nv.global:
	.type		_ZN39_INTERNAL_65ec01bc_4_k_cu_07b557b8_26734cute1_E,@object
	.size		_ZN39_INTERNAL_65ec01bc_4_k_cu_07b557b8_26734cute1_E,(_ZN39_INTERNAL_65ec01bc_4_k_cu_07b557b8_26734cuda3std3__45__cpo6cbeginE - _ZN39_INTERNAL_65ec01bc_4_k_cu_07b557b8_26734cute1_E)
_ZN39_INTERNAL_65ec01bc_4_k_cu_07b557b8_26734cute1_E:
	.zero		1
	.type		_ZN39_INTERNAL_65ec01bc_4_k_cu_07b557b8_26734cuda3std3__45__cpo6cbeginE,@object
	.size		_ZN39_INTERNAL_65ec01bc_4_k_cu_07b557b8_26734cuda3std3__45__cpo6cbeginE,(_ZN39_INTERNAL_65ec01bc_4_k_cu_07b557b8_26734cuda3std3__48in_placeE - _ZN39_INTERNAL_65ec01bc_4_k_cu_07b557b8_26734cuda3std3__45__cpo6cbeginE)
_ZN39_INTERNAL_65ec01bc_4_k_cu_07b557b8_26734cuda3std3__45__cpo6cbeginE:
	.zero		1
	.type		_ZN39_INTERNAL_65ec01bc_4_k_cu_07b557b8_26734cuda3std3__48in_placeE,@object
	.size		_ZN39_INTERNAL_65ec01bc_4_k_cu_07b557b8_26734cuda3std3__48in_placeE,(_ZN39_INTERNAL_65ec01bc_4_k_cu_07b557b8_26734cuda3std6ranges3__45__cpo9iter_moveE - _ZN39_INTERNAL_65ec01bc_4_k_cu_07b557b8_26734cuda3std3__48in_placeE)
_ZN39_INTERNAL_65ec01bc_4_k_cu_07b557b8_26734cuda3std3__48in_placeE:
	.zero		1
	.type		_ZN39_INTERNAL_65ec01bc_4_k_cu_07b557b8_26734cuda3std6ranges3__45__cpo9iter_moveE,@object
	.size		_ZN39_INTERNAL_65ec01bc_4_k_cu_07b557b8_26734cuda3std6ranges3__45__cpo9iter_moveE,(_ZN39_INTERNAL_65ec01bc_4_k_cu_07b557b8_26734cuda3std3__45__cpo5beginE - _ZN39_INTERNAL_65ec01bc_4_k_cu_07b557b8_26734cuda3std6ranges3__45__cpo9iter_moveE)
_ZN39_INTERNAL_65ec01bc_4_k_cu_07b557b8_26734cuda3std6ranges3__45__cpo9iter_moveE:
	.zero		1
	.type		_ZN39_INTERNAL_65ec01bc_4_k_cu_07b557b8_26734cuda3std3__45__cpo5beginE,@object
	.size		_ZN39_INTERNAL_65ec01bc_4_k_cu_07b557b8_26734cuda3std3__45__cpo5beginE,(_ZN39_INTERNAL_65ec01bc_4_k_cu_07b557b8_26734cuda3std3__441_GLOBAL__N__65ec01bc_4_k_cu_07b557b8_26736ignoreE - _ZN39_INTERNAL_65ec01bc_4_k_cu_07b557b8_26734cuda3std3__45__cpo5beginE)
_ZN39_INTERNAL_65ec01bc_4_k_cu_07b557b8_26734cuda3std3__45__cpo5beginE:
	.zero		1
	.type		_ZN39_INTERNAL_65ec01bc_4_k_cu_07b557b8_26734cuda3std3__441_GLOBAL__N__65ec01bc_4_k_cu_07b557b8_26736ignoreE,@object
	.size		_ZN39_INTERNAL_65ec01bc_4_k_cu_07b557b8_26734cuda3std3__441_GLOBAL__N__65ec01bc_4_k_cu_07b557b8_26736ignoreE,(_ZN39_INTERNAL_65ec01bc_4_k_cu_07b557b8_26734cute7productE - _ZN39_INTERNAL_65ec01bc_4_k_cu_07b557b8_26734cuda3std3__441_GLOBAL__N__65ec01bc_4_k_cu_07b557b8_26736ignoreE)
_ZN39_INTERNAL_65ec01bc_4_k_cu_07b557b8_26734cuda3std3__441_GLOBAL__N__65ec01bc_4_k_cu_07b557b8_26736ignoreE:
	.zero		1
	.type		_ZN39_INTERNAL_65ec01bc_4_k_cu_07b557b8_26734cute7productE,@object
	.size		_ZN39_INTERNAL_65ec01bc_4_k_cu_07b557b8_26734cute7productE,(_ZN39_INTERNAL_65ec01bc_4_k_cu_07b557b8_26734cuda3std3__45__cpo3endE - _ZN39_INTERNAL_65ec01bc_4_k_cu_07b557b8_26734cute7productE)
_ZN39_INTERNAL_65ec01bc_4_k_cu_07b557b8_26734cute7productE:
	.zero		1
	.type		_ZN39_INTERNAL_65ec01bc_4_k_cu_07b557b8_26734cuda3std3__45__cpo3endE,@object
	.size		_ZN39_INTERNAL_65ec01bc_4_k_cu_07b557b8_26734cuda3std3__45__cpo3endE,(_ZN39_INTERNAL_65ec01bc_4_k_cu_07b557b8_26734cuda3std3__419piecewise_constructE - _ZN39_INTERNAL_65ec01bc_4_k_cu_07b557b8_26734cuda3std3__45__cpo3endE)
_ZN39_INTERNAL_65ec01bc_4_k_cu_07b557b8_26734cuda3std3__45__cpo3endE:
	.zero		1
	.type		_ZN39_INTERNAL_65ec01bc_4_k_cu_07b557b8_26734cuda3std3__419piecewise_constructE,@object
	.size		_ZN39_INTERNAL_65ec01bc_4_k_cu_07b557b8_26734cuda3std3__419piecewise_constructE,(_ZN39_INTERNAL_65ec01bc_4_k_cu_07b557b8_26734cuda3std3__45__cpo4cendE - _ZN39_INTERNAL_65ec01bc_4_k_cu_07b557b8_26734cuda3std3__419piecewise_constructE)
_ZN39_INTERNAL_65ec01bc_4_k_cu_07b557b8_26734cuda3std3__419piecewise_constructE:
	.zero		1
	.type		_ZN39_INTERNAL_65ec01bc_4_k_cu_07b557b8_26734cuda3std3__45__cpo4cendE,@object
	.size		_ZN39_INTERNAL_65ec01bc_4_k_cu_07b557b8_26734cuda3std3__45__cpo4cendE,(_ZN39_INTERNAL_65ec01bc_4_k_cu_07b557b8_26734cuda3std6ranges3__45__cpo4swapE - _ZN39_INTERNAL_65ec01bc_4_k_cu_07b557b8_26734cuda3std3__45__cpo4cendE)
_ZN39_INTERNAL_65ec01bc_4_k_cu_07b557b8_26734cuda3std3__45__cpo4cendE:
	.zero		1
	.type		_ZN39_INTERNAL_65ec01bc_4_k_cu_07b557b8_26734cuda3std6ranges3__45__cpo4swapE,@object
	.size		_ZN39_INTERNAL_65ec01bc_4_k_cu_07b557b8_26734cuda3std6ranges3__45__cpo4swapE,(.L_7 - _ZN39_INTERNAL_65ec01bc_4_k_cu_07b557b8_26734cuda3std6ranges3__45__cpo4swapE)
_ZN39_INTERNAL_65ec01bc_4_k_cu_07b557b8_26734cuda3std6ranges3__45__cpo4swapE:
	.zero		1
.L_7:


//--------------------- .nv.constant0._ZN7cutlass13device_kernelINS_4gemm6kernel13GemmUniversalIN4cute5tupleIJiiiiEEENS1_10collective13CollectiveMmaINS1_40MainloopSm90TmaGmmaWarpSpecializedSparseILi4ENS5_IJNS4_1CILi1EEENSA_ILi2EEESB_EEENS1_35KernelTmaWarpSpecializedCooperativeEEENS5_IJNSA_ILi256EEESG_NSA_ILi64EEEEEENS_10bfloat16_tENS5_IJNS4_6LayoutINS5_IJiNS5_IJSC_iEEEiEEENS5_IJlNS5_IJSB_SC_EEElEEEEENSK_INS5_IJNS5_IJNS5_IJNSA_ILi8EEESC_NSA_ILi4EEEEEEiEEENS5_IJNS5_IJNSA_ILi16EEESC_SC_EEEiEEEiEEENS5_IJNS5_IJNS5_IJSH_SU_NSA_ILi1024EEEEEENSA_ILi4096EEEEEENS5_IJNS5_IJSB_NSA_ILi512EEENSA_ILi32EEEEEElEEElEEEEEEEESJ_NS5_IJlSB_lEEENS4_8TiledMMAINS4_8MMA_AtomIJNS4_4SM904GMMA6SPARSE29GMMA_64x256x32_F32BF16BF16_SSILNS1D_5MajorE0ELS1G_0ELNS1D_7ScaleInE1ELS1H_1ELNS1D_9SparseSelE0EEEEEENSK_INS5_IJSC_SB_SB_EEENS5_IJSB_NSA_ILi0EEES1M_EEEEENS5_IJNS4_10UnderscoreES1P_S1P_EEEEENS4_23SM90_TMA_LOAD_MULTICASTENS4_14ComposedLayoutINS4_7SwizzleILi2ELi4ELi3EEENS4_25smem_sparse_ptr_flag_bitsILi2ELi16EEENSK_INS5_IJNS5_IJSB_SQ_EEENS5_IJSC_S13_EEEEEENS5_IJNS5_IJS1M_SH_EEESN_EEEEEEEvNS4_8identityENS4_13SM90_TMA_LOADENS1T_INS1U_ILi3ELi4ELi3EEENS4_18smem_ptr_flag_bitsILi16EEENSK_INS5_IJSQ_SH_EEENS5_IJSH_SB_EEEEEEEvS25_EENS_8epilogue10collective6detail29Sm90TmaWarpSpecializedAdapterINS2G_15DefaultEpilogueIfNS5_IJSB_llEEES2K_NS2F_6thread17LinearCombinationIfLi1EffLNS2L_9ScaleType4KindE0ELNS_15FloatRoundStyleE2EfEENS1_15EpilogueDefaultEEEEEvvEEEEvNT_6ParamsE --------------------------
	.section	.nv.constant0._ZN7cutlass13device_kernelINS_4gemm6kernel13GemmUniversalIN4cute5tupleIJiiiiEEENS1_10collective13CollectiveMmaINS1_40MainloopSm90TmaGmmaWarpSpecializedSparseILi4ENS5_IJNS4_1CILi1EEENSA_ILi2EEESB_EEENS1_35KernelTmaWarpSpecializedCooperativeEEENS5_IJNSA_ILi256EEESG_NSA_ILi64EEEEEENS_10bfloat16_tENS5_IJNS4_6LayoutINS5_IJiNS5_IJSC_iEEEiEEENS5_IJlNS5_IJSB_SC_EEElEEEEENSK_INS5_IJNS5_IJNS5_IJNSA_ILi8EEESC_NSA_ILi4EEEEEEiEEENS5_IJNS5_IJNSA_ILi16EEESC_SC_EEEiEEEiEEENS5_IJNS5_IJNS5_IJSH_SU_NSA_ILi1024EEEEEENSA_ILi4096EEEEEENS5_IJNS5_IJSB_NSA_ILi512EEENSA_ILi32EEEEEElEEElEEEEEEEESJ_NS5_IJlSB_lEEENS4_8TiledMMAINS4_8MMA_AtomIJNS4_4SM904GMMA6SPARSE29GMMA_64x256x32_F32BF16BF16_SSILNS1D_5MajorE0ELS1G_0ELNS1D_7ScaleInE1ELS1H_1ELNS1D_9SparseSelE0EEEEEENSK_INS5_IJSC_SB_SB_EEENS5_IJSB_NSA_ILi0EEES1M_EEEEENS5_IJNS4_10UnderscoreES1P_S1P_EEEEENS4_23SM90_TMA_LOAD_MULTICASTENS4_14ComposedLayoutINS4_7SwizzleILi2ELi4ELi3EEENS4_25smem_sparse_ptr_flag_bitsILi2ELi16EEENSK_INS5_IJNS5_IJSB_SQ_EEENS5_IJSC_S13_EEEEEENS5_IJNS5_IJS1M_SH_EEESN_EEEEEEEvNS4_8identityENS4_13SM90_TMA_LOADENS1T_INS1U_ILi3ELi4ELi3EEENS4_18smem_ptr_flag_bitsILi16EEENSK_INS5_IJSQ_SH_EEENS5_IJSH_SB_EEEEEEEvS25_EENS_8epilogue10collective6detail29Sm90TmaWarpSpecializedAdapterINS2G_15DefaultEpilogueIfNS5_IJSB_llEEES2K_NS2F_6thread17LinearCombinationIfLi1EffLNS2L_9ScaleType4KindE0ELNS_15FloatRoundStyleE2EfEENS1_15EpilogueDefaultEEEEEvvEEEEvNT_6ParamsE,"a",@progbits
	.sectionflags	@""
	.align	4
.nv.constant0._ZN7cutlass13device_kernelINS_4gemm6kernel13GemmUniversalIN4cute5tupleIJiiiiEEENS1_10collective13CollectiveMmaINS1_40MainloopSm90TmaGmmaWarpSpecializedSparseILi4ENS5_IJNS4_1CILi1EEENSA_ILi2EEESB_EEENS1_35KernelTmaWarpSpecializedCooperativeEEENS5_IJNSA_ILi256EEESG_NSA_ILi64EEEEEENS_10bfloat16_tENS5_IJNS4_6LayoutINS5_IJiNS5_IJSC_iEEEiEEENS5_IJlNS5_IJSB_SC_EEElEEEEENSK_INS5_IJNS5_IJNS5_IJNSA_ILi8EEESC_NSA_ILi4EEEEEEiEEENS5_IJNS5_IJNSA_ILi16EEESC_SC_EEEiEEEiEEENS5_IJNS5_IJNS5_IJSH_SU_NSA_ILi1024EEEEEENSA_ILi4096EEEEEENS5_IJNS5_IJSB_NSA_ILi512EEENSA_ILi32EEEEEElEEElEEEEEEEESJ_NS5_IJlSB_lEEENS4_8TiledMMAINS4_8MMA_AtomIJNS4_4SM904GMMA6SPARSE29GMMA_64x256x32_F32BF16BF16_SSILNS1D_5MajorE0ELS1G_0ELNS1D_7ScaleInE1ELS1H_1ELNS1D_9SparseSelE0EEEEEENSK_INS5_IJSC_SB_SB_EEENS5_IJSB_NSA_ILi0EEES1M_EEEEENS5_IJNS4_10UnderscoreES1P_S1P_EEEEENS4_23SM90_TMA_LOAD_MULTICASTENS4_14ComposedLayoutINS4_7SwizzleILi2ELi4ELi3EEENS4_25smem_sparse_ptr_flag_bitsILi2ELi16EEENSK_INS5_IJNS5_IJSB_SQ_EEENS5_IJSC_S13_EEEEEENS5_IJNS5_IJS1M_SH_EEESN_EEEEEEEvNS4_8identityENS4_13SM90_TMA_LOADENS1T_INS1U_ILi3ELi4ELi3EEENS4_18smem_ptr_flag_bitsILi16EEENSK_INS5_IJSQ_SH_EEENS5_IJSH_SB_EEEEEEEvS25_EENS_8epilogue10collective6detail29Sm90TmaWarpSpecializedAdapterINS2G_15DefaultEpilogueIfNS5_IJSB_llEEES2K_NS2F_6thread17LinearCombinationIfLi1EffLNS2L_9ScaleType4KindE0ELNS_15FloatRoundStyleE2EfEENS1_15EpilogueDefaultEEEEEvvEEEEvNT_6ParamsE:
	.zero		1920


//--------------------- SYMBOLS --------------------------

	.type		.nv.reservedSmem.offset0,@object
	.size		.nv.reservedSmem.offset0,0x4
